	.headerflags	@"EF_CUDA_TEXMODE_UNIFIED EF_CUDA_64BIT_ADDRESS EF_CUDA_SM86 EF_CUDA_VIRTUAL_SM(EF_CUDA_SM86)"
	.elftype	@"ET_EXEC"


//--------------------- .nv.info                  --------------------------
	.section	.nv.info,"",@"SHT_CUDA_INFO"
	.align	4


	//----- nvinfo : EIATTR_REGCOUNT
	.align		4
        /*0000*/ 	.byte	0x04, 0x2f
        /*0002*/ 	.short	(.L_1 - .L_0)
	.align		4
.L_0:
        /*0004*/ 	.word	index@(triton_mm)
        /*0008*/ 	.word	0x000000ae


	//----- nvinfo : EIATTR_MIN_STACK_SIZE
	.align		4
.L_1:
        /*000c*/ 	.byte	0x04, 0x12
        /*000e*/ 	.short	(.L_3 - .L_2)
	.align		4
.L_2:
        /*0010*/ 	.word	index@(triton_mm)
        /*0014*/ 	.word	0x00000000


	//----- nvinfo : EIATTR_FRAME_SIZE
	.align		4
.L_3:
        /*0018*/ 	.byte	0x04, 0x11
        /*001a*/ 	.short	(.L_5 - .L_4)
	.align		4
.L_4:
        /*001c*/ 	.word	index@(triton_mm)
        /*0020*/ 	.word	0x00000000


	//----- nvinfo : EIATTR_MIN_STACK_SIZE
	.align		4
.L_5:
        /*0024*/ 	.byte	0x04, 0x12
        /*0026*/ 	.short	(.L_7 - .L_6)
	.align		4
.L_6:
        /*0028*/ 	.word	index@(triton_mm)
        /*002c*/ 	.word	0x00000000
.L_7:


//--------------------- .nv.info.triton_mm        --------------------------
	.section	.nv.info.triton_mm,"",@"SHT_CUDA_INFO"
	.sectionflags	@""
	.align	4


	//----- nvinfo : EIATTR_CUDA_API_VERSION
	.align		4
        /*0000*/ 	.byte	0x04, 0x37
        /*0002*/ 	.short	(.L_9 - .L_8)
.L_8:
        /*0004*/ 	.word	0x0000007c


	//----- nvinfo : EIATTR_SW2861232_WAR
	.align		4
.L_9:
        /*0008*/ 	.byte	0x01, 0x35
	.zero		2


	//----- nvinfo : EIATTR_PARAM_CBANK
	.align		4
        /*000c*/ 	.byte	0x04, 0x0a
        /*000e*/ 	.short	(.L_11 - .L_10)
	.align		4
.L_10:
        /*0010*/ 	.word	index@(.nv.constant0.triton_mm)
        /*0014*/ 	.short	0x0160
        /*0016*/ 	.short	0x0020


	//----- nvinfo : EIATTR_CBANK_PARAM_SIZE
	.align		4
.L_11:
        /*0018*/ 	.byte	0x03, 0x19
        /*001a*/ 	.short	0x0020


	//----- nvinfo : EIATTR_KPARAM_INFO
	.align		4
        /*001c*/ 	.byte	0x04, 0x17
        /*001e*/ 	.short	(.L_13 - .L_12)
.L_12:
        /*0020*/ 	.word	0x00000000
        /*0024*/ 	.short	0x0003
        /*0026*/ 	.short	0x0018
        /*0028*/ 	.byte	0x00, 0xf4, 0x21, 0x00


	//----- nvinfo : EIATTR_KPARAM_INFO
	.align		4
.L_13:
        /*002c*/ 	.byte	0x04, 0x17
        /*002e*/ 	.short	(.L_15 - .L_14)
.L_14:
        /*0030*/ 	.word	0x00000000
        /*0034*/ 	.short	0x0002
        /*0036*/ 	.short	0x0010
        /*0038*/ 	.byte	0x00, 0xf4, 0x21, 0x00


	//----- nvinfo : EIATTR_KPARAM_INFO
	.align		4
.L_15:
        /*003c*/ 	.byte	0x04, 0x17
        /*003e*/ 	.short	(.L_17 - .L_16)
.L_16:
        /*0040*/ 	.word	0x00000000
        /*0044*/ 	.short	0x0001
        /*0046*/ 	.short	0x0008
        /*0048*/ 	.byte	0x00, 0xf4, 0x21, 0x00


	//----- nvinfo : EIATTR_KPARAM_INFO
	.align		4
.L_17:
        /*004c*/ 	.byte	0x04, 0x17
        /*004e*/ 	.short	(.L_19 - .L_18)
.L_18:
        /*0050*/ 	.word	0x00000000
        /*0054*/ 	.short	0x0000
        /*0056*/ 	.short	0x0000
        /*0058*/ 	.byte	0x00, 0xf4, 0x21, 0x00


	//----- nvinfo : EIATTR_MAXREG_COUNT
	.align		4
.L_19:
        /*005c*/ 	.byte	0x03, 0x1b
        /*005e*/ 	.short	0x00ff


	//----- nvinfo : EIATTR_EXIT_INSTR_OFFSETS
	.align		4
        /*0060*/ 	.byte	0x04, 0x1c
        /*0062*/ 	.short	(.L_21 - .L_20)


	//   ....[0]....
.L_20:
        /*0064*/ 	.word	0x00006fe0


	//   ....[1]....
        /*0068*/ 	.word	0x00007030


	//----- nvinfo : EIATTR_REQNTID
	.align		4
.L_21:
        /*006c*/ 	.byte	0x04, 0x10
        /*006e*/ 	.short	(.L_23 - .L_22)
.L_22:
        /*0070*/ 	.word	0x00000080
        /*0074*/ 	.word	0x00000001
        /*0078*/ 	.word	0x00000001
.L_23:


//--------------------- .nv.callgraph             --------------------------
	.section	.nv.callgraph,"",@"SHT_CUDA_CALLGRAPH"
	.align	4
	.sectionentsize	8
	.align		4
        /*0000*/ 	.word	0x00000000
	.align		4
        /*0004*/ 	.word	0xffffffff
	.align		4
        /*0008*/ 	.word	0x00000000
	.align		4
        /*000c*/ 	.word	0xfffffffe
	.align		4
        /*0010*/ 	.word	0x00000000
	.align		4
        /*0014*/ 	.word	0xfffffffd
	.align		4
        /*0018*/ 	.word	0x00000000
	.align		4
        /*001c*/ 	.word	0xfffffffc


//--------------------- .nv.rel.action            --------------------------
	.section	.nv.rel.action,"",@"SHT_CUDA_RELOCINFO"
	.align	8
	.sectionentsize	8
        /*0000*/ 	.byte	0x73, 0x00, 0x00, 0x00, 0x00, 0x00, 0x00, 0x00, 0x00, 0x00, 0x00, 0x11, 0x25, 0x00, 0x05, 0x36


//--------------------- .nv.constant0.triton_mm   --------------------------
	.section	.nv.constant0.triton_mm,"a",@progbits
	.sectionflags	@""
	.align	4
.nv.constant0.triton_mm:
	.zero		384


//--------------------- .text.triton_mm           --------------------------
	.section	.text.triton_mm,"ax",@progbits
	.sectionflags	@"SHF_BARRIERS=1"
	.sectioninfo	@"SHI_REGISTERS=174"
	.align	128
        .global         triton_mm
        .type           triton_mm,@function
        .size           triton_mm,(.L_x_1 - triton_mm)
        .other          triton_mm,@"STO_CUDA_ENTRY STV_DEFAULT"
triton_mm:
.text.triton_mm:
[----:B------:R-:W-:Y:S02]  /*0000*/  IMAD.MOV.U32 R1, RZ, RZ, c[0x0][0x28] ;  /* 0x00000a00ff017624 */ /* 0x000fe400078e00ff */
[----:B------:R-:W1:Y:S01]  /*0010*/  S2R R9, SR_CTAID.X ;  /* 0x0000000000097919 */ /* 0x000e620000002500 */
[----:B------:R-:W-:Y:S01]  /*0020*/  IMAD.MOV.U32 R5, RZ, RZ, -0x8 ;  /* 0xfffffff8ff057424 */ /* 0x000fe200078e00ff */
[----:B------:R-:W-:Y:S01]  /*0030*/  ULDC.64 UR4, c[0x0][0x118] ;  /* 0x0000460000047ab9 */ /* 0x000fe20000000a00 */
[----:B-1----:R-:W-:-:S05]  /*0040*/  IMAD.HI R0, R9, 0x2aaaaaab, RZ ;  /* 0x2aaaaaab09007827 */ /* 0x002fca00078e02ff */
[----:B------:R-:W-:-:S04]  /*0050*/  SHF.R.U32.HI R3, RZ, 0x1f, R0 ;  /* 0x0000001fff037819 */ /* 0x000fc80000011600 */
[----:B------:R-:W-:-:S05]  /*0060*/  LEA.HI.SX32 R0, R0, R3, 0x1d ;  /* 0x0000000300007211 */ /* 0x000fca00078feaff */
[C---:B------:R-:W-:Y:S02]  /*0070*/  IMAD R2, R0.reuse, R5, 0x2 ;  /* 0x0000000200027424 */ /* 0x040fe400078e0205 */
[----:B------:R-:W-:-:S03]  /*0080*/  IMAD R7, R0, -0x30, R9 ;  /* 0xffffffd000077824 */ /* 0x000fc600078e0209 */
[----:B------:R-:W-:Y:S02]  /*0090*/  IMNMX R4, R2, 0x8, PT ;  /* 0x0000000802047817 */ /* 0x000fe40003800200 */
[----:B------:R-:W-:Y:S02]  /*00a0*/  IABS R6, R7 ;  /* 0x0000000700067213 */ /* 0x000fe40000000000 */
[-C--:B------:R-:W-:Y:S02]  /*00b0*/  IABS R10, R4.reuse ;  /* 0x00000004000a7213 */ /* 0x080fe40000000000 */
[-C--:B------:R-:W-:Y:S02]  /*00c0*/  IABS R8, R4.reuse ;  /* 0x0000000400087213 */ /* 0x080fe40000000000 */
[----:B------:R-:W1:Y:S01]  /*00d0*/  I2F.RP R5, R10 ;  /* 0x0000000a00057306 */ /* 0x000e620000209400 */
[----:B------:R-:W-:-:S04]  /*00e0*/  LOP3.LUT R7, R7, R4, RZ, 0x3c, !PT ;  /* 0x0000000407077212 */ /* 0x000fc800078e3cff */
[----:B------:R-:W-:-:S03]  /*00f0*/  ISETP.GE.AND P3, PT, R7, RZ, PT ;  /* 0x000000ff0700720c */ /* 0x000fc60003f66270 */
[----:B-1----:R-:W1:Y:S02]  /*0100*/  MUFU.RCP R5, R5 ;  /* 0x0000000500057308 */ /* 0x002e640000001000 */
[----:B-1----:R-:W-:Y:S01]  /*0110*/  IADD3 R2, R5, 0xffffffe, RZ ;  /* 0x0ffffffe05027810 */ /* 0x002fe20007ffe0ff */
[----:B------:R-:W-:Y:S01]  /*0120*/  IMAD.MOV R5, RZ, RZ, -R8 ;  /* 0x000000ffff057224 */ /* 0x000fe200078e0a08 */
[----:B------:R-:W-:-:S04]  /*0130*/  IABS R8, R9 ;  /* 0x0000000900087213 */ /* 0x000fc80000000000 */
[----:B------:R1:W2:Y:S02]  /*0140*/  F2I.FTZ.U32.TRUNC.NTZ R3, R2 ;  /* 0x0000000200037305 */ /* 0x0002a4000021f000 */
[----:B-1----:R-:W-:Y:S02]  /*0150*/  IMAD.MOV.U32 R2, RZ, RZ, RZ ;  /* 0x000000ffff027224 */ /* 0x002fe400078e00ff */
[----:B--2---:R-:W-:-:S04]  /*0160*/  IMAD.MOV R11, RZ, RZ, -R3 ;  /* 0x000000ffff0b7224 */ /* 0x004fc800078e0a03 */
[----:B------:R-:W-:-:S04]  /*0170*/  IMAD R11, R11, R10, RZ ;  /* 0x0000000a0b0b7224 */ /* 0x000fc800078e02ff */
[----:B------:R-:W-:-:S06]  /*0180*/  IMAD.HI.U32 R3, R3, R11, R2 ;  /* 0x0000000b03037227 */ /* 0x000fcc00078e0002 */
[----:B------:R-:W-:-:S04]  /*0190*/  IMAD.HI.U32 R2, R3, R6, RZ ;  /* 0x0000000603027227 */ /* 0x000fc800078e00ff */
[----:B------:R-:W-:Y:S02]  /*01a0*/  IMAD R6, R2, R5, R6 ;  /* 0x0000000502067224 */ /* 0x000fe400078e0206 */
[----:B------:R-:W-:-:S03]  /*01b0*/  IMAD.HI.U32 R3, R3, R8, RZ ;  /* 0x0000000803037227 */ /* 0x000fc600078e00ff */
[C---:B------:R-:W-:Y:S01]  /*01c0*/  ISETP.GT.U32.AND P2, PT, R10.reuse, R6, PT ;  /* 0x000000060a00720c */ /* 0x040fe20003f44070 */
[----:B------:R-:W-:Y:S02]  /*01d0*/  IMAD R3, R3, R5, R8 ;  /* 0x0000000503037224 */ /* 0x000fe400078e0208 */
[----:B------:R-:W1:Y:S03]  /*01e0*/  S2R R5, SR_TID.X ;  /* 0x0000000000057919 */ /* 0x000e660000002100 */
[----:B------:R-:W-:-:S07]  /*01f0*/  ISETP.GT.U32.AND P1, PT, R10, R3, PT ;  /* 0x000000030a00720c */ /* 0x000fce0003f24070 */
[--C-:B------:R-:W-:Y:S01]  /*0200*/  @!P2 IMAD.IADD R6, R6, 0x1, -R10.reuse ;  /* 0x000000010606a824 */ /* 0x100fe200078e0a0a */
[----:B------:R-:W-:Y:S02]  /*0210*/  @!P2 IADD3 R2, R2, 0x1, RZ ;  /* 0x000000010202a810 */ /* 0x000fe40007ffe0ff */
[----:B------:R-:W-:Y:S02]  /*0220*/  ISETP.GE.AND P2, PT, R9, RZ, PT ;  /* 0x000000ff0900720c */ /* 0x000fe40003f46270 */
[----:B------:R-:W-:Y:S01]  /*0230*/  ISETP.GE.U32.AND P0, PT, R6, R10, PT ;  /* 0x0000000a0600720c */ /* 0x000fe20003f06070 */
[----:B------:R-:W-:-:S05]  /*0240*/  @!P1 IMAD.IADD R3, R3, 0x1, -R10 ;  /* 0x0000000103039824 */ /* 0x000fca00078e0a0a */
[----:B------:R-:W-:Y:S02]  /*0250*/  ISETP.GT.U32.AND P1, PT, R10, R3, PT ;  /* 0x000000030a00720c */ /* 0x000fe40003f24070 */
[----:B-1----:R-:W-:Y:S01]  /*0260*/  SHF.R.U32.HI R7, RZ, 0x3, R5 ;  /* 0x00000003ff077819 */ /* 0x002fe20000011605 */
[----:B------:R-:W-:-:S04]  /*0270*/  IMAD.SHL.U32 R142, R5, 0x40, RZ ;  /* 0x00000040058e7824 */ /* 0x000fc800078e00ff */
[----:B------:R-:W-:Y:S02]  /*0280*/  @P0 IADD3 R2, R2, 0x1, RZ ;  /* 0x0000000102020810 */ /* 0x000fe40007ffe0ff */
[----:B------:R-:W-:Y:S02]  /*0290*/  ISETP.NE.AND P0, PT, R4, RZ, PT ;  /* 0x000000ff0400720c */ /* 0x000fe40003f05270 */
[----:B------:R-:W-:Y:S01]  /*02a0*/  LOP3.LUT R4, RZ, R4, RZ, 0x33, !PT ;  /* 0x00000004ff047212 */ /* 0x000fe200078e33ff */
[----:B------:R-:W-:Y:S01]  /*02b0*/  @!P3 IMAD.MOV R2, RZ, RZ, -R2 ;  /* 0x000000ffff02b224 */ /* 0x000fe200078e0a02 */
[----:B------:R-:W-:Y:S01]  /*02c0*/  SGXT.U32 R7, R7, 0x4 ;  /* 0x000000040707781a */ /* 0x000fe20000000000 */
[----:B------:R-:W-:Y:S01]  /*02d0*/  @!P1 IMAD.IADD R3, R3, 0x1, -R10 ;  /* 0x0000000103039824 */ /* 0x000fe200078e0a0a */
[----:B------:R-:W-:Y:S02]  /*02e0*/  LOP3.LUT R142, R142, 0x3c0, RZ, 0xc0, !PT ;  /* 0x000003c08e8e7812 */ /* 0x000fe400078ec0ff */
[----:B------:R-:W-:Y:S01]  /*02f0*/  SEL R8, R4, R2, !P0 ;  /* 0x0000000204087207 */ /* 0x000fe20004000000 */
[----:B------:R-:W-:-:S04]  /*0300*/  @!P2 IMAD.MOV R3, RZ, RZ, -R3 ;  /* 0x000000ffff03a224 */ /* 0x000fc800078e0a03 */
[----:B------:R-:W-:Y:S01]  /*0310*/  IMAD.SHL.U32 R8, R8, 0x80, RZ ;  /* 0x0000008008087824 */ /* 0x000fe200078e00ff */
[----:B------:R-:W-:Y:S01]  /*0320*/  SEL R3, R4, R3, !P0 ;  /* 0x0000000304037207 */ /* 0x000fe20004000000 */
[----:B------:R-:W-:-:S03]  /*0330*/  IMAD.SHL.U32 R4, R5, 0x8, RZ ;  /* 0x0000000805047824 */ /* 0x000fc600078e00ff */
[----:B------:R-:W-:Y:S01]  /*0340*/  LOP3.LUT R11, R8, R7, RZ, 0xfc, !PT ;  /* 0x00000007080b7212 */ /* 0x000fe200078efcff */
[----:B------:R-:W-:Y:S01]  /*0350*/  IMAD R18, R0, 0x8, R3 ;  /* 0x0000000800127824 */ /* 0x000fe200078e0203 */
[C-C-:B------:R-:W-:Y:S02]  /*0360*/  LOP3.LUT R12, R8.reuse, 0x10, R7.reuse, 0xfe, !PT ;  /* 0x00000010080c7812 */ /* 0x140fe400078efe07 */
[C-C-:B------:R-:W-:Y:S01]  /*0370*/  LOP3.LUT R13, R8.reuse, 0x20, R7.reuse, 0xfe, !PT ;  /* 0x00000020080d7812 */ /* 0x140fe200078efe07 */
[----:B------:R-:W-:Y:S01]  /*0380*/  IMAD.HI R2, R11, 0x2aaaaaab, RZ ;  /* 0x2aaaaaab0b027827 */ /* 0x000fe200078e02ff */
[C-C-:B------:R-:W-:Y:S02]  /*0390*/  LOP3.LUT R14, R8.reuse, 0x30, R7.reuse, 0xfe, !PT ;  /* 0x00000030080e7812 */ /* 0x140fe400078efe07 */
[----:B------:R-:W-:Y:S01]  /*03a0*/  LOP3.LUT R15, R8, 0x40, R7, 0xfe, !PT ;  /* 0x00000040080f7812 */ /* 0x000fe200078efe07 */
[----:B------:R-:W-:Y:S01]  /*03b0*/  IMAD.HI R6, R12, 0x2aaaaaab, RZ ;  /* 0x2aaaaaab0c067827 */ /* 0x000fe200078e02ff */
[----:B------:R-:W-:-:S02]  /*03c0*/  SHF.R.U32.HI R9, RZ, 0x1f, R2 ;  /* 0x0000001fff097819 */ /* 0x000fc40000011602 */
[----:B------:R-:W-:Y:S01]  /*03d0*/  LOP3.LUT R17, R8, 0x60, R7, 0xfe, !PT ;  /* 0x0000006008117812 */ /* 0x000fe200078efe07 */
[----:B------:R-:W-:Y:S01]  /*03e0*/  IMAD.HI R10, R13, 0x2aaaaaab, RZ ;  /* 0x2aaaaaab0d0a7827 */ /* 0x000fe200078e02ff */
[----:B------:R-:W-:Y:S02]  /*03f0*/  SHF.R.U32.HI R3, RZ, 0x1f, R6 ;  /* 0x0000001fff037819 */ /* 0x000fe40000011606 */
[----:B------:R-:W-:Y:S01]  /*0400*/  LEA.HI R28, R2, R9, RZ, 0x19 ;  /* 0x00000009021c7211 */ /* 0x000fe200078fc8ff */
[----:B------:R-:W-:Y:S01]  /*0410*/  IMAD.HI R0, R14, 0x2aaaaaab, RZ ;  /* 0x2aaaaaab0e007827 */ /* 0x000fe200078e02ff */
[----:B------:R-:W-:Y:S02]  /*0420*/  SHF.R.U32.HI R9, RZ, 0x1f, R10 ;  /* 0x0000001fff097819 */ /* 0x000fe4000001160a */
[----:B------:R-:W-:Y:S01]  /*0430*/  LEA.HI R27, R6, R3, RZ, 0x19 ;  /* 0x00000003061b7211 */ /* 0x000fe200078fc8ff */
[----:B------:R-:W-:Y:S01]  /*0440*/  IMAD.HI R2, R15, 0x2aaaaaab, RZ ;  /* 0x2aaaaaab0f027827 */ /* 0x000fe200078e02ff */
[----:B------:R-:W-:-:S02]  /*0450*/  LOP3.LUT R3, R4, 0x38, RZ, 0xc0, !PT ;  /* 0x0000003804037812 */ /* 0x000fc400078ec0ff */
[----:B------:R-:W-:Y:S01]  /*0460*/  LEA.HI R30, R10, R9, RZ, 0x19 ;  /* 0x000000090a1e7211 */ /* 0x000fe200078fc8ff */
[----:B------:R-:W-:Y:S01]  /*0470*/  IMAD.HI R20, R17, 0x2aaaaaab, RZ ;  /* 0x2aaaaaab11147827 */ /* 0x000fe200078e02ff */
[----:B------:R-:W-:Y:S02]  /*0480*/  LOP3.LUT R16, R8, 0x50, R7, 0xfe, !PT ;  /* 0x0000005008107812 */ /* 0x000fe400078efe07 */
[----:B------:R-:W-:Y:S01]  /*0490*/  SHF.R.U32.HI R9, RZ, 0x1f, R0 ;  /* 0x0000001fff097819 */ /* 0x000fe20000011600 */
[----:B------:R-:W-:Y:S01]  /*04a0*/  IMAD R28, R28, -0x300, R11 ;  /* 0xfffffd001c1c7824 */ /* 0x000fe200078e020b */
[----:B------:R-:W-:Y:S01]  /*04b0*/  SHF.R.U32.HI R19, RZ, 0x1f, R2 ;  /* 0x0000001fff137819 */ /* 0x000fe20000011602 */
[----:B------:R-:W-:Y:S01]  /*04c0*/  IMAD.HI R10, R16, 0x2aaaaaab, RZ ;  /* 0x2aaaaaab100a7827 */ /* 0x000fe200078e02ff */
[--C-:B------:R-:W-:Y:S02]  /*04d0*/  LOP3.LUT R6, R3, 0x18, R5.reuse, 0x78, !PT ;  /* 0x0000001803067812 */ /* 0x100fe400078e7805 */
[----:B------:R-:W-:Y:S01]  /*04e0*/  LEA.HI R29, R0, R9, RZ, 0x19 ;  /* 0x00000009001d7211 */ /* 0x000fe200078fc8ff */
[----:B------:R-:W-:Y:S01]  /*04f0*/  IMAD R155, R27, -0x300, R12 ;  /* 0xfffffd001b9b7824 */ /* 0x000fe200078e020c */
[----:B------:R-:W-:Y:S01]  /*0500*/  LEA.HI R32, R2, R19, RZ, 0x19 ;  /* 0x0000001302207211 */ /* 0x000fe200078fc8ff */
[----:B------:R-:W-:Y:S01]  /*0510*/  IMAD.SHL.U32 R2, R18, 0x40, RZ ;  /* 0x0000004012027824 */ /* 0x000fe200078e00ff */
[----:B------:R-:W-:Y:S01]  /*0520*/  LOP3.LUT R0, R6, 0x20, R5, 0x78, !PT ;  /* 0x0000002006007812 */ /* 0x000fe200078e7805 */
[----:B------:R-:W-:Y:S01]  /*0530*/  IMAD R30, R30, -0x300, R13 ;  /* 0xfffffd001e1e7824 */ /* 0x000fe200078e020d */
[----:B------:R-:W-:Y:S01]  /*0540*/  SHF.R.U32.HI R19, RZ, 0x1f, R20 ;  /* 0x0000001fff137819 */ /* 0x000fe20000011614 */
[----:B------:R-:W-:Y:S01]  /*0550*/  IMAD R157, R28, 0x300, RZ ;  /* 0x000003001c9d7824 */ /* 0x000fe200078e02ff */
[----:B------:R-:W-:Y:S01]  /*0560*/  LOP3.LUT R18, R8, 0x70, R7, 0xfe, !PT ;  /* 0x0000007008127812 */ /* 0x000fe200078efe07 */
[----:B------:R-:W-:Y:S01]  /*0570*/  IMAD R35, R7, 0x40, R0 ;  /* 0x0000004007237824 */ /* 0x000fe200078e0200 */
[----:B------:R-:W-:Y:S01]  /*0580*/  SHF.R.U32.HI R9, RZ, 0x1f, R10 ;  /* 0x0000001fff097819 */ /* 0x000fe2000001160a */
[----:B------:R-:W-:Y:S01]  /*0590*/  IMAD R161, R29, -0x300, R14 ;  /* 0xfffffd001da17824 */ /* 0x000fe200078e020e */
[----:B------:R-:W-:Y:S01]  /*05a0*/  LEA.HI R34, R20, R19, RZ, 0x19 ;  /* 0x0000001314227211 */ /* 0x000fe200078fc8ff */
[----:B------:R-:W-:Y:S01]  /*05b0*/  IMAD.HI R20, R18, 0x2aaaaaab, RZ ;  /* 0x2aaaaaab12147827 */ /* 0x000fe200078e02ff */
[----:B------:R-:W-:-:S02]  /*05c0*/  LOP3.LUT R0, R2, R7, RZ, 0xfc, !PT ;  /* 0x0000000702007212 */ /* 0x000fc400078efcff */
[----:B------:R-:W-:Y:S01]  /*05d0*/  LEA.HI R31, R10, R9, RZ, 0x19 ;  /* 0x000000090a1f7211 */ /* 0x000fe200078fc8ff */
[----:B------:R-:W-:Y:S01]  /*05e0*/  IMAD R165, R34, -0x300, R17 ;  /* 0xfffffd0022a57824 */ /* 0x000fe200078e0211 */
[--C-:B------:R-:W-:Y:S01]  /*05f0*/  LOP3.LUT R10, R2, 0x20, R7.reuse, 0xfe, !PT ;  /* 0x00000020020a7812 */ /* 0x100fe200078efe07 */
[----:B------:R-:W-:Y:S01]  /*0600*/  IMAD.HI R19, R0, 0x3531dec1, RZ ;  /* 0x3531dec100137827 */ /* 0x000fe200078e02ff */
[----:B------:R-:W-:Y:S02]  /*0610*/  SHF.R.U32.HI R33, RZ, 0x1f, R20 ;  /* 0x0000001fff217819 */ /* 0x000fe40000011614 */
[----:B------:R-:W-:Y:S01]  /*0620*/  LOP3.LUT R9, R2, 0x10, R7, 0xfe, !PT ;  /* 0x0000001002097812 */ /* 0x000fe200078efe07 */
[----:B------:R-:W-:Y:S01]  /*0630*/  IMAD.HI R23, R10, 0x3531dec1, RZ ;  /* 0x3531dec10a177827 */ /* 0x000fe200078e02ff */
[----:B------:R-:W-:Y:S02]  /*0640*/  LEA.HI R33, R20, R33, RZ, 0x19 ;  /* 0x0000002114217211 */ /* 0x000fe400078fc8ff */
[----:B------:R-:W-:Y:S01]  /*0650*/  SHF.R.U32.HI R20, RZ, 0x1f, R19 ;  /* 0x0000001fff147819 */ /* 0x000fe20000011613 */
[----:B------:R-:W-:Y:S01]  /*0660*/  IMAD.HI R21, R9, 0x3531dec1, RZ ;  /* 0x3531dec109157827 */ /* 0x000fe200078e02ff */
[----:B------:R-:W-:-:S02]  /*0670*/  SHF.R.U32.HI R24, RZ, 0x1f, R23 ;  /* 0x0000001fff187819 */ /* 0x000fc40000011617 */
[----:B------:R-:W-:Y:S01]  /*0680*/  LEA.HI R19, R19, R20, RZ, 0x1c ;  /* 0x0000001413137211 */ /* 0x000fe200078fe0ff */
[----:B------:R-:W-:Y:S01]  /*0690*/  IMAD.SHL.U32 R11, R35, 0x2, RZ ;  /* 0x00000002230b7824 */ /* 0x000fe200078e00ff */
[----:B------:R-:W-:Y:S01]  /*06a0*/  LOP3.LUT R7, R2, 0x30, R7, 0xfe, !PT ;  /* 0x0000003002077812 */ /* 0x000fe200078efe07 */
[----:B------:R-:W-:Y:S01]  /*06b0*/  IMAD R163, R33, -0x300, R18 ;  /* 0xfffffd0021a37824 */ /* 0x000fe200078e0212 */
[----:B------:R-:W-:Y:S01]  /*06c0*/  SHF.R.U32.HI R22, RZ, 0x1f, R21 ;  /* 0x0000001fff167819 */ /* 0x000fe20000011615 */
[----:B------:R-:W-:Y:S01]  /*06d0*/  IMAD R19, R19, -0x4d, R0 ;  /* 0xffffffb313137824 */ /* 0x000fe200078e0200 */
[----:B------:R-:W-:Y:S01]  /*06e0*/  LEA.HI R23, R23, R24, RZ, 0x1c ;  /* 0x0000001817177211 */ /* 0x000fe200078fe0ff */
[----:B------:R-:W-:Y:S01]  /*06f0*/  IMAD.HI R25, R7, 0x3531dec1, RZ ;  /* 0x3531dec107197827 */ /* 0x000fe200078e02ff */
[----:B------:R-:W-:Y:S02]  /*0700*/  LEA.HI R22, R21, R22, RZ, 0x1c ;  /* 0x0000001615167211 */ /* 0x000fe400078fe0ff */
[----:B------:R-:W-:Y:S01]  /*0710*/  LOP3.LUT R171, R4, 0x8, RZ, 0xc0, !PT ;  /* 0x0000000804ab7812 */ /* 0x000fe200078ec0ff */
[----:B------:R-:W-:Y:S01]  /*0720*/  IMAD R23, R23, -0x4d, R10 ;  /* 0xffffffb317177824 */ /* 0x000fe200078e020a */
[----:B------:R-:W-:Y:S01]  /*0730*/  SHF.R.U32.HI R26, RZ, 0x1f, R25 ;  /* 0x0000001fff1a7819 */ /* 0x000fe20000011619 */
[----:B------:R-:W-:-:S02]  /*0740*/  IMAD R141, R19, 0x300, RZ ;  /* 0x00000300138d7824 */ /* 0x000fc400078e02ff */
[----:B------:R-:W-:Y:S01]  /*0750*/  IMAD R22, R22, -0x4d, R9 ;  /* 0xffffffb316167824 */ /* 0x000fe200078e0209 */
[----:B------:R-:W-:Y:S01]  /*0760*/  LEA.HI R26, R25, R26, RZ, 0x1c ;  /* 0x0000001a191a7211 */ /* 0x000fe200078fe0ff */
[----:B------:R-:W-:Y:S01]  /*0770*/  IMAD R149, R23, 0x300, RZ ;  /* 0x0000030017957824 */ /* 0x000fe200078e02ff */
[--C-:B------:R-:W-:Y:S01]  /*0780*/  LOP3.LUT R17, R141, 0x38, R4.reuse, 0xf8, !PT ;  /* 0x000000388d117812 */ /* 0x100fe200078ef804 */
[----:B------:R-:W-:Y:S01]  /*0790*/  IMAD.MOV.U32 R0, RZ, RZ, 0x2 ;  /* 0x00000002ff007424 */ /* 0x000fe200078e00ff */
[----:B------:R-:W-:Y:S01]  /*07a0*/  SHF.R.S32.HI R10, RZ, 0x1f, R141 ;  /* 0x0000001fff0a7819 */ /* 0x000fe2000001148d */
[----:B------:R-:W-:Y:S01]  /*07b0*/  IMAD R151, R22, 0x300, RZ ;  /* 0x0000030016977824 */ /* 0x000fe200078e02ff */
[--C-:B------:R-:W-:Y:S01]  /*07c0*/  LOP3.LUT R9, R149, 0x38, R4.reuse, 0xf8, !PT ;  /* 0x0000003895097812 */ /* 0x100fe200078ef804 */
[CC--:B------:R-:W-:Y:S01]  /*07d0*/  IMAD.WIDE R12, R17.reuse, R0.reuse, c[0x0][0x160] ;  /* 0x00005800110c7625 */ /* 0x0c0fe200078e0200 */
[----:B------:R-:W-:Y:S02]  /*07e0*/  SHF.R.S32.HI R18, RZ, 0x1f, R149 ;  /* 0x0000001fff127819 */ /* 0x000fe40000011495 */
[----:B------:R-:W-:Y:S01]  /*07f0*/  LEA R22, P0, R17, c[0x0][0x160], 0x1 ;  /* 0x0000580011167a11 */ /* 0x000fe200078008ff */
[----:B------:R-:W-:Y:S01]  /*0800*/  IMAD R147, R26, -0x4d, R7 ;  /* 0xffffffb31a937824 */ /* 0x000fe200078e0207 */
[----:B------:R-:W-:Y:S01]  /*0810*/  LOP3.LUT R7, R151, 0x38, R4, 0xf8, !PT ;  /* 0x0000003897077812 */ /* 0x000fe200078ef804 */
[----:B------:R-:W-:Y:S01]  /*0820*/  IMAD R167, R31, -0x300, R16 ;  /* 0xfffffd001fa77824 */ /* 0x000fe200078e0210 */
[----:B------:R-:W-:Y:S01]  /*0830*/  LEA R26, P2, R9, c[0x0][0x160], 0x1 ;  /* 0x00005800091a7a11 */ /* 0x000fe200078408ff */
[----:B------:R1:W-:Y:S01]  /*0840*/  LDGSTS.E.BYPASS.128 [R11+0x8000], [R12.64] ;  /* 0x080000000c0b7fae */ /* 0x0003e2000b901c44 */
[----:B------:R-:W-:Y:S01]  /*0850*/  SHF.R.S32.HI R16, RZ, 0x1f, R151 ;  /* 0x0000001fff107819 */ /* 0x000fe20000011497 */
[----:B------:R-:W-:Y:S01]  /*0860*/  IMAD R147, R147, 0x300, RZ ;  /* 0x0000030093937824 */ /* 0x000fe200078e02ff */
[----:B------:R-:W-:Y:S01]  /*0870*/  LEA R24, P1, R7, c[0x0][0x160], 0x1 ;  /* 0x0000580007187a11 */ /* 0x000fe200078208ff */
[----:B------:R-:W-:Y:S01]  /*0880*/  IMAD R159, R32, -0x300, R15 ;  /* 0xfffffd00209f7824 */ /* 0x000fe200078e020f */
[----:B------:R-:W-:Y:S01]  /*0890*/  LEA.HI.X R27, R9, c[0x0][0x164], R18, 0x1, P2 ;  /* 0x00005900091b7a11 */ /* 0x000fe200010f0c12 */
[----:B------:R-:W-:Y:S01]  /*08a0*/  IMAD R155, R155, 0x300, RZ ;  /* 0x000003009b9b7824 */ /* 0x000fe200078e02ff */
[----:B------:R-:W-:Y:S01]  /*08b0*/  LEA.HI.X R23, R17, c[0x0][0x164], R10, 0x1, P0 ;  /* 0x0000590011177a11 */ /* 0x000fe200000f0c0a */
[C---:B------:R-:W-:Y:S01]  /*08c0*/  IMAD.WIDE R14, R7.reuse, R0, c[0x0][0x160] ;  /* 0x00005800070e7625 */ /* 0x040fe200078e0200 */
[----:B------:R-:W-:-:S02]  /*08d0*/  LEA.HI.X R25, R7, c[0x0][0x164], R16, 0x1, P1 ;  /* 0x0000590007197a11 */ /* 0x000fc400008f0c10 */
[----:B------:R-:W-:Y:S01]  /*08e0*/  SHF.R.S32.HI R16, RZ, 0x1f, R157 ;  /* 0x0000001fff107819 */ /* 0x000fe2000001149d */
[-C--:B-1----:R-:W-:Y:S01]  /*08f0*/  IMAD.WIDE R12, R9, R0.reuse, c[0x0][0x160] ;  /* 0x00005800090c7625 */ /* 0x082fe200078e0200 */
[--C-:B------:R-:W-:Y:S01]  /*0900*/  LOP3.LUT R9, R157, 0x38, R4.reuse, 0xf8, !PT ;  /* 0x000000389d097812 */ /* 0x100fe200078ef804 */
[----:B------:R1:W-:Y:S01]  /*0910*/  LDGSTS.E.BYPASS.128 [R11+0x8800], [R14.64] ;  /* 0x088000000e0b7fae */ /* 0x0003e2000b901c44 */
[--C-:B------:R-:W-:Y:S01]  /*0920*/  LOP3.LUT R7, R147, 0x38, R4.reuse, 0xf8, !PT ;  /* 0x0000003893077812 */ /* 0x100fe200078ef804 */
[----:B------:R-:W-:Y:S01]  /*0930*/  IMAD R153, R30, 0x300, RZ ;  /* 0x000003001e997824 */ /* 0x000fe200078e02ff */
[----:B------:R-:W-:Y:S01]  /*0940*/  LEA R30, P0, R9, c[0x0][0x168], 0x1 ;  /* 0x00005a00091e7a11 */ /* 0x000fe200078008ff */
[----:B------:R2:W-:Y:S01]  /*0950*/  LDGSTS.E.BYPASS.128 [R11+0x9000], [R12.64] ;  /* 0x090000000c0b7fae */ /* 0x0005e2000b901c44 */
[--C-:B------:R-:W-:Y:S01]  /*0960*/  LOP3.LUT R17, R155, 0x38, R4.reuse, 0xf8, !PT ;  /* 0x000000389b117812 */ /* 0x100fe200078ef804 */
[----:B------:R-:W-:Y:S01]  /*0970*/  IMAD R161, R161, 0x300, RZ ;  /* 0x00000300a1a17824 */ /* 0x000fe200078e02ff */
[----:B------:R-:W-:Y:S01]  /*0980*/  LOP3.LUT R19, R153, 0x38, R4, 0xf8, !PT ;  /* 0x0000003899137812 */ /* 0x000fe200078ef804 */
[----:B------:R-:W-:Y:S01]  /*0990*/  IMAD R159, R159, 0x300, RZ ;  /* 0x000003009f9f7824 */ /* 0x000fe200078e02ff */
[----:B------:R-:W-:Y:S01]  /*09a0*/  LEA.HI.X R31, R9, c[0x0][0x16c], R16, 0x1, P0 ;  /* 0x00005b00091f7a11 */ /* 0x000fe200000f0c10 */
[----:B------:R-:W-:Y:S01]  /*09b0*/  IMAD R167, R167, 0x300, RZ ;  /* 0x00000300a7a77824 */ /* 0x000fe200078e02ff */
[----:B------:R-:W-:Y:S01]  /*09c0*/  SHF.R.S32.HI R10, RZ, 0x1f, R147 ;  /* 0x0000001fff0a7819 */ /* 0x000fe20000011493 */
[----:B-1----:R-:W-:Y:S01]  /*09d0*/  IMAD.WIDE R14, R9, R0, c[0x0][0x168] ;  /* 0x00005a00090e7625 */ /* 0x002fe200078e0200 */
[----:B------:R-:W-:-:S02]  /*09e0*/  LEA R28, P0, R7, c[0x0][0x160], 0x1 ;  /* 0x00005800071c7a11 */ /* 0x000fc400078008ff */
[----:B------:R-:W-:Y:S01]  /*09f0*/  SHF.R.S32.HI R18, RZ, 0x1f, R155 ;  /* 0x0000001fff127819 */ /* 0x000fe2000001149b */
[----:B--2---:R-:W-:Y:S01]  /*0a00*/  IMAD.WIDE R12, R7, R0, c[0x0][0x160] ;  /* 0x00005800070c7625 */ /* 0x004fe200078e0200 */
[----:B------:R-:W-:Y:S02]  /*0a10*/  LEA R32, P1, R17, c[0x0][0x168], 0x1 ;  /* 0x00005a0011207a11 */ /* 0x000fe400078208ff */
[----:B------:R-:W-:Y:S01]  /*0a20*/  SHF.R.S32.HI R20, RZ, 0x1f, R153 ;  /* 0x0000001fff147819 */ /* 0x000fe20000011499 */
[----:B------:R-:W-:Y:S01]  /*0a30*/  IMAD R165, R165, 0x300, RZ ;  /* 0x00000300a5a57824 */ /* 0x000fe200078e02ff */
[----:B------:R-:W-:Y:S01]  /*0a40*/  LEA R34, P2, R19, c[0x0][0x168], 0x1 ;  /* 0x00005a0013227a11 */ /* 0x000fe200078408ff */
[----:B------:R1:W-:Y:S01]  /*0a50*/  LDGSTS.E.BYPASS.128 [R11+0x9800], [R12.64] ;  /* 0x098000000c0b7fae */ /* 0x0003e2000b901c44 */
[----:B------:R-:W-:Y:S01]  /*0a60*/  LEA.HI.X R29, R7, c[0x0][0x164], R10, 0x1, P0 ;  /* 0x00005900071d7a11 */ /* 0x000fe200000f0c0a */
[----:B------:R-:W-:Y:S01]  /*0a70*/  IMAD R163, R163, 0x300, RZ ;  /* 0x00000300a3a37824 */ /* 0x000fe200078e02ff */
[--C-:B------:R-:W-:Y:S01]  /*0a80*/  LOP3.LUT R7, R161, 0x38, R4.reuse, 0xf8, !PT ;  /* 0x00000038a1077812 */ /* 0x100fe200078ef804 */
[----:B------:R-:W0:Y:S01]  /*0a90*/  LDGDEPBAR ;  /* 0x00000000000079af */ /* 0x000e220000000000 */
[----:B------:R-:W-:-:S02]  /*0aa0*/  LOP3.LUT R9, R159, 0x38, R4, 0xf8, !PT ;  /* 0x000000389f097812 */ /* 0x000fc400078ef804 */
[C---:B------:R-:W-:Y:S01]  /*0ab0*/  LEA.HI.X R33, R17.reuse, c[0x0][0x16c], R18, 0x1, P1 ;  /* 0x00005b0011217a11 */ /* 0x040fe200008f0c12 */
[-C--:B------:R-:W-:Y:S01]  /*0ac0*/  IMAD.WIDE R16, R17, R0.reuse, c[0x0][0x168] ;  /* 0x00005a0011107625 */ /* 0x080fe200078e0200 */
[C---:B------:R-:W-:Y:S01]  /*0ad0*/  LEA.HI.X R35, R19.reuse, c[0x0][0x16c], R20, 0x1, P2 ;  /* 0x00005b0013237a11 */ /* 0x040fe200010f0c14 */
[----:B------:R2:W-:Y:S01]  /*0ae0*/  LDGSTS.E.BYPASS.128 [R11], [R14.64] ;  /* 0x000000000e0b7fae */ /* 0x0005e2000b901c44 */
[----:B------:R-:W-:Y:S01]  /*0af0*/  SHF.R.S32.HI R10, RZ, 0x1f, R161 ;  /* 0x0000001fff0a7819 */ /* 0x000fe200000114a1 */
[-C--:B------:R-:W-:Y:S01]  /*0b00*/  IMAD.WIDE R18, R19, R0.reuse, c[0x0][0x168] ;  /* 0x00005a0013127625 */ /* 0x080fe200078e0200 */
[----:B------:R-:W-:Y:S01]  /*0b10*/  LEA R36, P0, R7, c[0x0][0x168], 0x1 ;  /* 0x00005a0007247a11 */ /* 0x000fe200078008ff */
[----:B------:R3:W-:Y:S01]  /*0b20*/  LDGSTS.E.BYPASS.128 [R11+0x800], [R16.64] ;  /* 0x00800000100b7fae */ /* 0x0007e2000b901c44 */
[----:B------:R-:W-:Y:S01]  /*0b30*/  LEA R38, P1, R9, c[0x0][0x168], 0x1 ;  /* 0x00005a0009267a11 */ /* 0x000fe200078208ff */
[----:B-1----:R-:W-:Y:S01]  /*0b40*/  IMAD.WIDE R12, R7, R0, c[0x0][0x168] ;  /* 0x00005a00070c7625 */ /* 0x002fe200078e0200 */
[--C-:B------:R-:W-:Y:S01]  /*0b50*/  LOP3.LUT R21, R167, 0x38, R4.reuse, 0xf8, !PT ;  /* 0x00000038a7157812 */ /* 0x100fe200078ef804 */
[----:B------:R1:W-:Y:S01]  /*0b60*/  LDGSTS.E.BYPASS.128 [R11+0x1000], [R18.64] ;  /* 0x01000000120b7fae */ /* 0x0003e2000b901c44 */
[----:B------:R-:W-:-:S02]  /*0b70*/  LOP3.LUT R45, R165, 0x38, R4, 0xf8, !PT ;  /* 0x00000038a52d7812 */ /* 0x000fc400078ef804 */
[----:B------:R-:W-:Y:S01]  /*0b80*/  LOP3.LUT R47, R163, 0x38, R4, 0xf8, !PT ;  /* 0x00000038a32f7812 */ /* 0x000fe200078ef804 */
[----:B------:R4:W-:Y:S01]  /*0b90*/  LDGSTS.E.BYPASS.128 [R11+0x1800], [R12.64] ;  /* 0x018000000c0b7fae */ /* 0x0009e2000b901c44 */
[----:B--2---:R-:W-:Y:S02]  /*0ba0*/  SHF.R.S32.HI R14, RZ, 0x1f, R159 ;  /* 0x0000001fff0e7819 */ /* 0x004fe4000001149f */
[----:B------:R-:W-:Y:S02]  /*0bb0*/  LEA.HI.X R37, R7, c[0x0][0x16c], R10, 0x1, P0 ;  /* 0x00005b0007257a11 */ /* 0x000fe400000f0c0a */
[C---:B------:R-:W-:Y:S01]  /*0bc0*/  LEA.HI.X R39, R9.reuse, c[0x0][0x16c], R14, 0x1, P1 ;  /* 0x00005b0009277a11 */ /* 0x040fe200008f0c0e */
[----:B------:R-:W-:Y:S01]  /*0bd0*/  IMAD.WIDE R14, R9, R0, c[0x0][0x168] ;  /* 0x00005a00090e7625 */ /* 0x000fe200078e0200 */
[----:B---3--:R-:W-:Y:S02]  /*0be0*/  SHF.R.S32.HI R16, RZ, 0x1f, R167 ;  /* 0x0000001fff107819 */ /* 0x008fe400000114a7 */
[----:B-1----:R-:W-:-:S02]  /*0bf0*/  SHF.R.S32.HI R18, RZ, 0x1f, R165 ;  /* 0x0000001fff127819 */ /* 0x002fc400000114a5 */
[----:B------:R-:W-:Y:S01]  /*0c00*/  LEA R40, P0, R21, c[0x0][0x168], 0x1 ;  /* 0x00005a0015287a11 */ /* 0x000fe200078008ff */
[----:B------:R1:W-:Y:S01]  /*0c10*/  LDGSTS.E.BYPASS.128 [R11+0x2000], [R14.64] ;  /* 0x020000000e0b7fae */ /* 0x0003e2000b901c44 */
[----:B------:R-:W-:Y:S02]  /*0c20*/  LEA R42, P1, R45, c[0x0][0x168], 0x1 ;  /* 0x00005a002d2a7a11 */ /* 0x000fe400078208ff */
[----:B------:R-:W-:Y:S02]  /*0c30*/  SHF.R.S32.HI R20, RZ, 0x1f, R163 ;  /* 0x0000001fff147819 */ /* 0x000fe400000114a3 */
[----:B------:R-:W-:Y:S02]  /*0c40*/  LEA R44, P2, R47, c[0x0][0x168], 0x1 ;  /* 0x00005a002f2c7a11 */ /* 0x000fe400078408ff */
[C---:B------:R-:W-:Y:S01]  /*0c50*/  LEA.HI.X R41, R21.reuse, c[0x0][0x16c], R16, 0x1, P0 ;  /* 0x00005b0015297a11 */ /* 0x040fe200000f0c10 */
[----:B------:R-:W-:Y:S01]  /*0c60*/  IMAD.WIDE R16, R21, R0, c[0x0][0x168] ;  /* 0x00005a0015107625 */ /* 0x000fe200078e0200 */
[----:B------:R-:W-:-:S02]  /*0c70*/  LEA.HI.X R43, R45, c[0x0][0x16c], R18, 0x1, P1 ;  /* 0x00005b002d2b7a11 */ /* 0x000fc400008f0c12 */
[----:B------:R-:W-:Y:S01]  /*0c80*/  LOP3.LUT R7, R5, 0x20, RZ, 0xc0, !PT ;  /* 0x0000002005077812 */ /* 0x000fe200078ec0ff */
[-C--:B------:R-:W-:Y:S01]  /*0c90*/  IMAD.WIDE R18, R45, R0.reuse, c[0x0][0x168] ;  /* 0x00005a002d127625 */ /* 0x080fe200078e0200 */
[C---:B------:R-:W-:Y:S01]  /*0ca0*/  LEA.HI.X R45, R47.reuse, c[0x0][0x16c], R20, 0x1, P2 ;  /* 0x00005b002f2d7a11 */ /* 0x040fe200010f0c14 */
[----:B------:R2:W-:Y:S01]  /*0cb0*/  LDGSTS.E.BYPASS.128 [R11+0x2800], [R16.64] ;  /* 0x02800000100b7fae */ /* 0x0005e2000b901c44 */
[----:B----4-:R-:W-:Y:S01]  /*0cc0*/  SHF.R.U32.HI R12, RZ, 0x2, R7 ;  /* 0x00000002ff0c7819 */ /* 0x010fe20000011607 */
[----:B------:R-:W-:Y:S01]  /*0cd0*/  IMAD.WIDE R20, R47, R0, c[0x0][0x168] ;  /* 0x00005a002f147625 */ /* 0x000fe200078e0200 */
[--C-:B------:R-:W-:Y:S01]  /*0ce0*/  SHF.R.U32.HI R9, RZ, 0x2, R5.reuse ;  /* 0x00000002ff097819 */ /* 0x100fe20000011605 */
[----:B------:R2:W-:Y:S01]  /*0cf0*/  LDGSTS.E.BYPASS.128 [R11+0x3000], [R18.64] ;  /* 0x03000000120b7fae */ /* 0x0005e2000b901c44 */
[C---:B-1----:R-:W-:Y:S02]  /*0d00*/  LOP3.LUT R14, R12.reuse, 0x7, R5, 0xf8, !PT ;  /* 0x000000070c0e7812 */ /* 0x042fe400078ef805 */
[----:B------:R-:W-:Y:S01]  /*0d10*/  LOP3.LUT R12, R12, 0x10, R9, 0xf8, !PT ;  /* 0x000000100c0c7812 */ /* 0x000fe200078ef809 */
[----:B------:R1:W-:Y:S01]  /*0d20*/  LDGSTS.E.BYPASS.128 [R11+0x3800], [R20.64] ;  /* 0x03800000140b7fae */ /* 0x0003e2000b901c44 */
[----:B------:R-:W-:-:S02]  /*0d30*/  LOP3.LUT R10, R5, 0x10, RZ, 0xc0, !PT ;  /* 0x00000010050a7812 */ /* 0x000fc400078ec0ff */
[----:B------:R-:W-:Y:S01]  /*0d40*/  LOP3.LUT R7, R12, 0x7, R5, 0xf8, !PT ;  /* 0x000000070c077812 */ /* 0x000fe200078ef805 */
[----:B------:R-:W0:Y:S01]  /*0d50*/  LDGDEPBAR ;  /* 0x00000000000079af */ /* 0x000e220000000000 */
[----:B------:R-:W-:Y:S02]  /*0d60*/  SHF.R.U32.HI R169, RZ, 0x1, R10 ;  /* 0x00000001ffa97819 */ /* 0x000fe4000001160a */
[----:B------:R-:W-:Y:S01]  /*0d70*/  LOP3.LUT R14, R14, 0x10, R9, 0xf8, !PT ;  /* 0x000000100e0e7812 */ /* 0x000fe200078ef809 */
[----:B------:R-:W-:Y:S01]  /*0d80*/  BAR.SYNC.DEFER_BLOCKING 0x0 ;  /* 0x0000000000007b1d */ /* 0x000fe20000010000 */
[----:B------:R-:W-:Y:S01]  /*0d90*/  IMAD.SHL.U32 R7, R7, 0x40, RZ ;  /* 0x0000004007077824 */ /* 0x000fe200078e00ff */
[----:B-1----:R-:W-:-:S03]  /*0da0*/  LOP3.LUT R21, R169, 0x38, R4, 0x78, !PT ;  /* 0x00000038a9157812 */ /* 0x002fc600078e7804 */
[----:B------:R-:W-:Y:S01]  /*0db0*/  IMAD.IADD R123, R6, 0x1, R7 ;  /* 0x00000001067b7824 */ /* 0x000fe200078e0207 */
[----:B------:R-:W-:Y:S02]  /*0dc0*/  LEA R20, R14, 0x800, 0x6 ;  /* 0x000008000e147811 */ /* 0x000fe400078e30ff */
[-C--:B------:R-:W-:Y:S01]  /*0dd0*/  LOP3.LUT R144, R7, R6.reuse, RZ, 0xfc, !PT ;  /* 0x0000000607907212 */ /* 0x080fe200078efcff */
[----:B------:R-:W-:Y:S01]  /*0de0*/  IMAD.IADD R121, R21, 0x1, R142 ;  /* 0x0000000115797824 */ /* 0x000fe200078e028e */
[----:B------:R-:W-:Y:S01]  /*0df0*/  LOP3.LUT R143, R20, R6, RZ, 0xfc, !PT ;  /* 0x00000006148f7212 */ /* 0x000fe200078efcff */
[----:B------:R-:W-:Y:S01]  /*0e00*/  IMAD.SHL.U32 R123, R123, 0x2, RZ ;  /* 0x000000027b7b7824 */ /* 0x000fe200078e00ff */
[----:B------:R-:W-:Y:S01]  /*0e10*/  LOP3.LUT R145, R21, R142, RZ, 0xfc, !PT ;  /* 0x0000008e15917212 */ /* 0x000fe200078efcff */
[----:B------:R-:W-:Y:S01]  /*0e20*/  IMAD.SHL.U32 R121, R121, 0x2, RZ ;  /* 0x0000000279797824 */ /* 0x000fe200078e00ff */
[----:B------:R-:W-:Y:S01]  /*0e30*/  LOP3.LUT R6, R5, 0x8, RZ, 0xc0, !PT ;  /* 0x0000000805067812 */ /* 0x000fe200078ec0ff */
[----:B------:R-:W-:-:S02]  /*0e40*/  IMAD.SHL.U32 R143, R143, 0x2, RZ ;  /* 0x000000028f8f7824 */ /* 0x000fc400078e00ff */
[----:B------:R-:W-:Y:S01]  /*0e50*/  IMAD.SHL.U32 R144, R144, 0x2, RZ ;  /* 0x0000000290907824 */ /* 0x000fe200078e00ff */
[C---:B------:R-:W-:Y:S01]  /*0e60*/  LOP3.LUT R140, R6.reuse, 0x7, R5, 0xf8, !PT ;  /* 0x00000007068c7812 */ /* 0x040fe200078ef805 */
[----:B------:R-:W-:Y:S02]  /*0e70*/  IMAD.SHL.U32 R145, R145, 0x2, RZ ;  /* 0x0000000291917824 */ /* 0x000fe400078e00ff */
[----:B------:R-:W-:Y:S01]  /*0e80*/  IMAD R3, R6, 0x8, R3 ;  /* 0x0000000806037824 */ /* 0x000fe200078e0203 */
[----:B------:R-:W-:Y:S01]  /*0e90*/  LEA R140, R140, 0x800, 0x6 ;  /* 0x000008008c8c7811 */ /* 0x000fe200078e30ff */
[----:B------:R-:W-:Y:S01]  /*0ea0*/  @!PT LDS RZ, [RZ] ;  /* 0x00000000fffff984 */ /* 0x000fe20000000800 */
[----:B------:R-:W-:Y:S01]  /*0eb0*/  @!PT LDS RZ, [RZ] ;  /* 0x00000000fffff984 */ /* 0x000fe20000000800 */
[----:B------:R-:W-:Y:S01]  /*0ec0*/  @!PT LDS RZ, [RZ] ;  /* 0x00000000fffff984 */ /* 0x000fe20000000800 */
[----:B------:R1:W-:Y:S02]  /*0ed0*/  LDGSTS.E.BYPASS.128 [R11+0xa000], [R22.64+0x80] ;  /* 0x0a000080160b7fae */ /* 0x0003e4000b901c44 */
[----:B------:R-:W-:Y:S01]  /*0ee0*/  IMAD.IADD R3, R8, 0x1, R3 ;  /* 0x0000000108037824 */ /* 0x000fe200078e0203 */
[----:B------:R-:W-:Y:S01]  /*0ef0*/  LOP3.LUT R122, R140, R21, RZ, 0xfc, !PT ;  /* 0x000000158c7a7212 */ /* 0x000fe200078efcff */
[----:B------:R3:W-:Y:S04]  /*0f00*/  LDGSTS.E.BYPASS.128 [R11+0xa800], [R24.64+0x80] ;  /* 0x0a800080180b7fae */ /* 0x0007e8000b901c44 */
[----:B------:R-:W-:Y:S01]  /*0f10*/  IMAD.SHL.U32 R122, R122, 0x2, RZ ;  /* 0x000000027a7a7824 */ /* 0x000fe200078e00ff */
[----:B------:R3:W-:Y:S04]  /*0f20*/  LDGSTS.E.BYPASS.128 [R11+0xb000], [R26.64+0x80] ;  /* 0x0b0000801a0b7fae */ /* 0x0007e8000b901c44 */
[----:B------:R4:W-:Y:S01]  /*0f30*/  LDGSTS.E.BYPASS.128 [R11+0xb800], [R28.64+0x80] ;  /* 0x0b8000801c0b7fae */ /* 0x0009e2000b901c44 */
[----:B-1----:R-:W-:-:S03]  /*0f40*/  LOP3.LUT R23, R4, 0x10, R171, 0x2e, !PT ;  /* 0x0000001004177812 */ /* 0x002fc600078e2eab */
[----:B------:R-:W0:Y:S01]  /*0f50*/  LDGDEPBAR ;  /* 0x00000000000079af */ /* 0x000e220000000000 */
[----:B------:R-:W-:-:S03]  /*0f60*/  LOP3.LUT R22, R23, 0x20, R4, 0xf8, !PT ;  /* 0x0000002017167812 */ /* 0x000fc600078ef804 */
[----:B------:R4:W-:Y:S01]  /*0f70*/  LDGSTS.E.BYPASS.128 [R11+0x4000], [R30.64+0x80] ;  /* 0x040000801e0b7fae */ /* 0x0009e2000b901c44 */
[----:B------:R-:W-:-:S03]  /*0f80*/  LOP3.LUT R23, R22, R169, RZ, 0x3c, !PT ;  /* 0x000000a916177212 */ /* 0x000fc600078e3cff */
[----:B------:R1:W-:Y:S01]  /*0f90*/  LDGSTS.E.BYPASS.128 [R11+0x4800], [R32.64+0x80] ;  /* 0x04800080200b7fae */ /* 0x0003e2000b901c44 */
[C---:B------:R-:W-:Y:S01]  /*0fa0*/  LOP3.LUT R120, R23.reuse, R142, RZ, 0xfc, !PT ;  /* 0x0000008e17787212 */ /* 0x040fe200078efcff */
[----:B------:R-:W-:Y:S01]  /*0fb0*/  IMAD.IADD R138, R142, 0x1, R23 ;  /* 0x000000018e8a7824 */ /* 0x000fe200078e0217 */
[----:B------:R-:W-:Y:S01]  /*0fc0*/  LOP3.LUT R139, R23, R140, RZ, 0xfc, !PT ;  /* 0x0000008c178b7212 */ /* 0x000fe200078efcff */
[----:B------:R1:W-:Y:S02]  /*0fd0*/  LDGSTS.E.BYPASS.128 [R11+0x5000], [R34.64+0x80] ;  /* 0x05000080220b7fae */ /* 0x0003e4000b901c44 */
[----:B------:R-:W-:Y:S02]  /*0fe0*/  IMAD.SHL.U32 R138, R138, 0x2, RZ ;  /* 0x000000028a8a7824 */ /* 0x000fe400078e00ff */
[----:B------:R1:W-:Y:S01]  /*0ff0*/  LDGSTS.E.BYPASS.128 [R11+0x5800], [R36.64+0x80] ;  /* 0x05800080240b7fae */ /* 0x0003e2000b901c44 */
[----:B------:R-:W-:Y:S02]  /*1000*/  IMAD.SHL.U32 R120, R120, 0x2, RZ ;  /* 0x0000000278787824 */ /* 0x000fe400078e00ff */
[----:B------:R-:W-:Y:S01]  /*1010*/  IMAD.SHL.U32 R139, R139, 0x2, RZ ;  /* 0x000000028b8b7824 */ /* 0x000fe200078e00ff */
[----:B------:R1:W-:Y:S04]  /*1020*/  LDGSTS.E.BYPASS.128 [R11+0x6000], [R38.64+0x80] ;  /* 0x06000080260b7fae */ /* 0x0003e8000b901c44 */
[----:B------:R1:W-:Y:S04]  /*1030*/  LDGSTS.E.BYPASS.128 [R11+0x6800], [R40.64+0x80] ;  /* 0x06800080280b7fae */ /* 0x0003e8000b901c44 */
[----:B------:R1:W-:Y:S04]  /*1040*/  LDGSTS.E.BYPASS.128 [R11+0x7000], [R42.64+0x80] ;  /* 0x070000802a0b7fae */ /* 0x0003e8000b901c44 */
[----:B------:R1:W-:Y:S04]  /*1050*/  LDGSTS.E.BYPASS.128 [R11+0x7800], [R44.64+0x80] ;  /* 0x078000802c0b7fae */ /* 0x0003e8000b901c44 */
[----:B------:R-:W0:Y:S01]  /*1060*/  LDGDEPBAR ;  /* 0x00000000000079af */ /* 0x000e220000000000 */
[----:B------:R-:W-:-:S04]  /*1070*/  DEPBAR.LE SB0, 0x2 ;  /* 0x000080800000791a */ /* 0x000fc80000000000 */
[----:B------:R-:W-:Y:S06]  /*1080*/  BAR.SYNC.DEFER_BLOCKING 0x0 ;  /* 0x0000000000007b1d */ /* 0x000fec0000010000 */
[----:B------:R-:W-:Y:S04]  /*1090*/  LDSM.16.M88.4 R108, [R144] ;  /* 0x00000000906c783b */ /* 0x000fe80000000200 */
[----:B------:R-:W-:Y:S04]  /*10a0*/  LDSM.16.M88.4 R64, [R143] ;  /* 0x000000008f40783b */ /* 0x000fe80000000200 */
[----:B------:R-:W-:Y:S04]  /*10b0*/  LDSM.16.M88.4 R48, [R123+0x2000] ;  /* 0x002000007b30783b */ /* 0x000fe80000000200 */
[----:B------:R-:W1:Y:S04]  /*10c0*/  LDSM.16.M88.4 R12, [R121+0x8800] ;  /* 0x00880000790c783b */ /* 0x000e680000000200 */
[----:B------:R-:W3:Y:S04]  /*10d0*/  LDSM.16.M88.4 R68, [R123+0x3000] ;  /* 0x003000007b44783b */ /* 0x000ee80000000200 */
[----:B--2---:R-:W2:Y:S04]  /*10e0*/  LDSM.16.M88.4 R16, [R145+0x8000] ;  /* 0x008000009110783b */ /* 0x004ea80000000200 */
[----:B------:R-:W2:Y:S04]  /*10f0*/  LDSM.16.M88.4 R84, [R138+0x8800] ;  /* 0x008800008a54783b */ /* 0x000ea80000000200 */
[----:B------:R-:W2:Y:S04]  /*1100*/  LDSM.16.M88.4 R52, [R120+0x8000] ;  /* 0x008000007834783b */ /* 0x000ea80000000200 */
[----:B------:R-:W2:Y:S04]  /*1110*/  LDSM.16.M88.4 R116, [R122+0x8000] ;  /* 0x008000007a74783b */ /* 0x000ea80000000200 */
[----:B------:R-:W2:Y:S04]  /*1120*/  LDSM.16.M88.4 R56, [R121+0x9800] ;  /* 0x009800007938783b */ /* 0x000ea80000000200 */
[----:B----4-:R-:W-:Y:S01]  /*1130*/  LDSM.16.M88.4 R28, [R138+0x9800] ;  /* 0x009800008a1c783b */ /* 0x010fe20000000200 */
[C---:B-1----:R-:W-:Y:S08]  /*1140*/  HMMA.16816.F32.BF16 R40, R12.reuse, R108, RZ ;  /* 0x0000006c0c28723c */ /* 0x042ff000000418ff */
[C---:B------:R-:W-:Y:S08]  /*1150*/  HMMA.16816.F32.BF16 R72, R12.reuse, R64, RZ ;  /* 0x000000400c48723c */ /* 0x040ff000000418ff */
[C---:B------:R-:W-:Y:S08]  /*1160*/  HMMA.16816.F32.BF16 R44, R12.reuse, R48, RZ ;  /* 0x000000300c2c723c */ /* 0x040ff000000418ff */
[----:B---3--:R-:W-:Y:S08]  /*1170*/  HMMA.16816.F32.BF16 R12, R12, R68, RZ ;  /* 0x000000440c0c723c */ /* 0x008ff000000418ff */
[C---:B--2---:R-:W-:Y:S08]  /*1180*/  HMMA.16816.F32.BF16 R88, R16.reuse, R108, RZ ;  /* 0x0000006c1058723c */ /* 0x044ff000000418ff */
[C---:B------:R-:W-:Y:S08]  /*1190*/  HMMA.16816.F32.BF16 R128, R16.reuse, R64, RZ ;  /* 0x000000401080723c */ /* 0x040ff000000418ff */
[C---:B------:R-:W-:Y:S08]  /*11a0*/  HMMA.16816.F32.BF16 R124, R16.reuse, R48, RZ ;  /* 0x00000030107c723c */ /* 0x040ff000000418ff */
[----:B------:R-:W-:Y:S08]  /*11b0*/  HMMA.16816.F32.BF16 R16, R16, R68, RZ ;  /* 0x000000441010723c */ /* 0x000ff000000418ff */
[C---:B------:R-:W-:Y:S08]  /*11c0*/  HMMA.16816.F32.BF16 R40, R84.reuse, R110, R40 ;  /* 0x0000006e5428723c */ /* 0x040ff00000041828 */
[C---:B------:R-:W-:Y:S08]  /*11d0*/  HMMA.16816.F32.BF16 R72, R84.reuse, R66, R72 ;  /* 0x000000425448723c */ /* 0x040ff00000041848 */
[C---:B------:R-:W-:Y:S08]  /*11e0*/  HMMA.16816.F32.BF16 R44, R84.reuse, R50, R44 ;  /* 0x00000032542c723c */ /* 0x040ff0000004182c */
[----:B------:R-:W-:Y:S07]  /*11f0*/  HMMA.16816.F32.BF16 R84, R84, R70, R12 ;  /* 0x000000465454723c */ /* 0x000fee000004180c */
[C---:B------:R-:W-:Y:S01]  /*1200*/  LOP3.LUT R13, R4.reuse, 0x18, RZ, 0xc0, !PT ;  /* 0x00000018040d7812 */ /* 0x040fe200078ec0ff */
[----:B------:R-:W-:Y:S03]  /*1210*/  HMMA.16816.F32.BF16 R88, R52, R110, R88 ;  /* 0x0000006e3458723c */ /* 0x000fe60000041858 */
[----:B------:R-:W-:-:S04]  /*1220*/  LOP3.LUT R92, R4, 0x20, R13, 0x2e, !PT ;  /* 0x00000020045c7812 */ /* 0x000fc800078e2e0d */
[C---:B------:R-:W-:Y:S01]  /*1230*/  LOP3.LUT R12, R92.reuse, 0x18, R5, 0x78, !PT ;  /* 0x000000185c0c7812 */ /* 0x040fe200078e7805 */
[C---:B------:R-:W-:Y:S01]  /*1240*/  HMMA.16816.F32.BF16 R128, R52.reuse, R66, R128 ;  /* 0x000000423480723c */ /* 0x040fe20000041880 */
[----:B------:R-:W-:Y:S02]  /*1250*/  LOP3.LUT R13, R92, R169, RZ, 0x3c, !PT ;  /* 0x000000a95c0d7212 */ /* 0x000fe400078e3cff */
[----:B------:R-:W-:Y:S02]  /*1260*/  LOP3.LUT R137, R142, R92, R169, 0xf6, !PT ;  /* 0x0000005c8e897212 */ /* 0x000fe400078ef6a9 */
[----:B------:R-:W-:Y:S01]  /*1270*/  LOP3.LUT R135, R12, R20, RZ, 0xfc, !PT ;  /* 0x000000140c877212 */ /* 0x000fe200078efcff */
[----:B------:R-:W-:Y:S01]  /*1280*/  IMAD.IADD R13, R142, 0x1, R13 ;  /* 0x000000018e0d7824 */ /* 0x000fe200078e020d */
[C---:B------:R-:W-:Y:S01]  /*1290*/  LOP3.LUT R136, R12.reuse, R7, RZ, 0xfc, !PT ;  /* 0x000000070c887212 */ /* 0x040fe200078efcff */
[----:B------:R-:W-:Y:S01]  /*12a0*/  IMAD.SHL.U32 R137, R137, 0x2, RZ ;  /* 0x0000000289897824 */ /* 0x000fe200078e00ff */
[C-C-:B------:R-:W-:Y:S01]  /*12b0*/  LOP3.LUT R134, R12.reuse, 0x1000, R7.reuse, 0xfe, !PT ;  /* 0x000010000c867812 */ /* 0x140fe200078efe07 */
[----:B------:R-:W-:Y:S01]  /*12c0*/  IMAD.SHL.U32 R135, R135, 0x2, RZ ;  /* 0x0000000287877824 */ /* 0x000fe200078e00ff */
[----:B------:R-:W-:Y:S01]  /*12d0*/  LOP3.LUT R133, R12, 0x1800, R7, 0xfe, !PT ;  /* 0x000018000c857812 */ /* 0x000fe200078efe07 */
[----:B------:R-:W-:Y:S01]  /*12e0*/  IMAD.SHL.U32 R136, R136, 0x2, RZ ;  /* 0x0000000288887824 */ /* 0x000fe200078e00ff */
[C---:B------:R-:W-:Y:S01]  /*12f0*/  HMMA.16816.F32.BF16 R124, R52.reuse, R50, R124 ;  /* 0x00000032347c723c */ /* 0x040fe2000004187c */
[----:B------:R-:W-:Y:S01]  /*1300*/  IMAD.SHL.U32 R134, R134, 0x2, RZ ;  /* 0x0000000286867824 */ /* 0x000fe200078e00ff */
[----:B------:R-:W-:Y:S01]  /*1310*/  LDSM.16.M88.4 R24, [R137+0x8000] ;  /* 0x008000008918783b */ /* 0x000fe20000000200 */
[----:B------:R-:W-:Y:S01]  /*1320*/  IMAD.SHL.U32 R133, R133, 0x2, RZ ;  /* 0x0000000285857824 */ /* 0x000fe200078e00ff */
[----:B------:R-:W-:Y:S01]  /*1330*/  LOP3.LUT R132, R140, R92, R169, 0xf6, !PT ;  /* 0x0000005c8c847212 */ /* 0x000fe200078ef6a9 */
[----:B------:R-:W-:Y:S01]  /*1340*/  IMAD.SHL.U32 R7, R13, 0x2, RZ ;  /* 0x000000020d077824 */ /* 0x000fe200078e00ff */
[----:B------:R-:W-:Y:S02]  /*1350*/  LDSM.16.M88.4 R100, [R135] ;  /* 0x000000008764783b */ /* 0x000fe40000000200 */
[----:B------:R-:W-:Y:S01]  /*1360*/  HMMA.16816.F32.BF16 R52, R52, R70, R16 ;  /* 0x000000463434723c */ /* 0x000fe20000041810 */
[----:B------:R-:W-:Y:S01]  /*1370*/  IMAD.SHL.U32 R132, R132, 0x2, RZ ;  /* 0x0000000284847824 */ /* 0x000fe200078e00ff */
[----:B------:R-:W1:Y:S04]  /*1380*/  LDSM.16.M88.4 R16, [R139+0x8000] ;  /* 0x008000008b10783b */ /* 0x000e680000000200 */
[----:B------:R-:W2:Y:S02]  /*1390*/  LDSM.16.M88.4 R12, [R136] ;  /* 0x00000000880c783b */ /* 0x000ea40000000200 */
[C---:B------:R-:W-:Y:S02]  /*13a0*/  HMMA.16816.F32.BF16 R60, R116.reuse, R108, RZ ;  /* 0x0000006c743c723c */ /* 0x040fe400000418ff */
[----:B------:R-:W3:Y:S04]  /*13b0*/  LDSM.16.M88.4 R36, [R134] ;  /* 0x000000008624783b */ /* 0x000ee80000000200 */
[----:B------:R-:W4:Y:S02]  /*13c0*/  LDSM.16.M88.4 R32, [R133] ;  /* 0x000000008520783b */ /* 0x000f240000000200 */
[C---:B------:R-:W-:Y:S02]  /*13d0*/  HMMA.16816.F32.BF16 R104, R116.reuse, R64, RZ ;  /* 0x000000407468723c */ /* 0x040fe400000418ff */
[----:B------:R-:W1:Y:S04]  /*13e0*/  LDSM.16.M88.4 R20, [R7+0x8800] ;  /* 0x008800000714783b */ /* 0x000e680000000200 */
[----:B------:R-:W1:Y:S02]  /*13f0*/  LDSM.16.M88.4 R92, [R132+0x8000] ;  /* 0x00800000845c783b */ /* 0x000e640000000200 */
[C---:B------:R-:W-:Y:S08]  /*1400*/  HMMA.16816.F32.BF16 R96, R116.reuse, R48, RZ ;  /* 0x000000307460723c */ /* 0x040ff000000418ff */
[----:B------:R-:W-:Y:S08]  /*1410*/  HMMA.16816.F32.BF16 R116, R116, R68, RZ ;  /* 0x000000447474723c */ /* 0x000ff000000418ff */
[C---:B------:R-:W-:Y:S08]  /*1420*/  HMMA.16816.F32.BF16 R112, R56.reuse, R108, RZ ;  /* 0x0000006c3870723c */ /* 0x040ff000000418ff */
[C---:B------:R-:W-:Y:S08]  /*1430*/  HMMA.16816.F32.BF16 R80, R56.reuse, R64, RZ ;  /* 0x000000403850723c */ /* 0x040ff000000418ff */
[C---:B------:R-:W-:Y:S08]  /*1440*/  HMMA.16816.F32.BF16 R76, R56.reuse, R48, RZ ;  /* 0x00000030384c723c */ /* 0x040ff000000418ff */
[----:B------:R-:W-:Y:S08]  /*1450*/  HMMA.16816.F32.BF16 R56, R56, R68, RZ ;  /* 0x000000443838723c */ /* 0x000ff000000418ff */
[C---:B-1----:R-:W-:Y:S08]  /*1460*/  HMMA.16816.F32.BF16 R60, R16.reuse, R110, R60 ;  /* 0x0000006e103c723c */ /* 0x042ff0000004183c */
[C---:B------:R-:W-:Y:S08]  /*1470*/  HMMA.16816.F32.BF16 R104, R16.reuse, R66, R104 ;  /* 0x000000421068723c */ /* 0x040ff00000041868 */
[C---:B------:R-:W-:Y:S08]  /*1480*/  HMMA.16816.F32.BF16 R96, R16.reuse, R50, R96 ;  /* 0x000000321060723c */ /* 0x040ff00000041860 */
[----:B------:R-:W-:Y:S08]  /*1490*/  HMMA.16816.F32.BF16 R16, R16, R70, R116 ;  /* 0x000000461010723c */ /* 0x000ff00000041874 */
[C---:B--2---:R-:W-:Y:S08]  /*14a0*/  HMMA.16816.F32.BF16 R88, R24.reuse, R12, R88 ;  /* 0x0000000c1858723c */ /* 0x044ff00000041858 */
[C---:B------:R-:W-:Y:S08]  /*14b0*/  HMMA.16816.F32.BF16 R128, R24.reuse, R100, R128 ;  /* 0x000000641880723c */ /* 0x040ff00000041880 */
[C---:B---3--:R-:W-:Y:S08]  /*14c0*/  HMMA.16816.F32.BF16 R124, R24.reuse, R36, R124 ;  /* 0x00000024187c723c */ /* 0x048ff0000004187c */
[----:B----4-:R-:W-:Y:S01]  /*14d0*/  HMMA.16816.F32.BF16 R52, R24, R32, R52 ;  /* 0x000000201834723c */ /* 0x010fe20000041834 */
[----:B------:R-:W1:Y:S07]  /*14e0*/  LDSM.16.M88.4 R24, [R7+0x9800] ;  /* 0x009800000718783b */ /* 0x000e6e0000000200 */
[----:B------:R-:W-:Y:S08]  /*14f0*/  HMMA.16816.F32.BF16 R108, R28, R110, R112 ;  /* 0x0000006e1c6c723c */ /* 0x000ff00000041870 */
[C---:B------:R-:W-:Y:S08]  /*1500*/  HMMA.16816.F32.BF16 R40, R20.reuse, R12, R40 ;  /* 0x0000000c1428723c */ /* 0x040ff00000041828 */
[C---:B------:R-:W-:Y:S08]  /*1510*/  HMMA.16816.F32.BF16 R72, R20.reuse, R100, R72 ;  /* 0x000000641448723c */ /* 0x040ff00000041848 */
[C---:B------:R-:W-:Y:S08]  /*1520*/  HMMA.16816.F32.BF16 R44, R20.reuse, R36, R44 ;  /* 0x00000024142c723c */ /* 0x040ff0000004182c */
[----:B------:R-:W-:Y:S07]  /*1530*/  HMMA.16816.F32.BF16 R84, R20, R32, R84 ;  /* 0x000000201454723c */ /* 0x000fee0000041854 */
[----:B------:R-:W-:Y:S01]  /*1540*/  LOP3.LUT R20, R5, 0x7, RZ, 0xc0, !PT ;  /* 0x0000000705147812 */ /* 0x000fe200078ec0ff */
[----:B------:R-:W-:Y:S01]  /*1550*/  HMMA.16816.F32.BF16 R64, R28, R66, R80 ;  /* 0x000000421c40723c */ /* 0x000fe20000041850 */
[----:B------:R-:W-:-:S03]  /*1560*/  LOP3.LUT R22, R169, 0x30, R4, 0xf8, !PT ;  /* 0x00000030a9167812 */ /* 0x000fc600078ef804 */
[----:B------:R-:W-:-:S04]  /*1570*/  IMAD.WIDE.U32 R20, R20, 0x10, RZ ;  /* 0x0000001014147825 */ /* 0x000fc800078e00ff */
[C---:B------:R-:W-:Y:S07]  /*1580*/  HMMA.16816.F32.BF16 R48, R28.reuse, R50, R76 ;  /* 0x000000321c30723c */ /* 0x040fee000004184c */
[----:B------:R-:W-:Y:S01]  /*1590*/  IMAD.WIDE R76, R155, 0x2, RZ ;  /* 0x000000029b4c7825 */ /* 0x000fe200078e02ff */
[----:B------:R-:W-:Y:S03]  /*15a0*/  HMMA.16816.F32.BF16 R28, R28, R70, R56 ;  /* 0x000000461c1c723c */ /* 0x000fe60000041838 */
[----:B------:R-:W-:Y:S01]  /*15b0*/  IMAD.WIDE R78, R141, 0x2, RZ ;  /* 0x000000028d4e7825 */ /* 0x000fe200078e02ff */
[----:B------:R-:W-:-:S02]  /*15c0*/  LOP3.LUT R156, R20, R76, RZ, 0xfc, !PT ;  /* 0x0000004c149c7212 */ /* 0x000fc400078efcff */
[----:B------:R-:W-:Y:S01]  /*15d0*/  LOP3.LUT R76, R21, R77, RZ, 0xfc, !PT ;  /* 0x0000004d154c7212 */ /* 0x000fe200078efcff */
[----:B------:R-:W-:Y:S01]  /*15e0*/  IMAD.WIDE R70, R163, 0x2, RZ ;  /* 0x00000002a3467825 */ /* 0x000fe200078e02ff */
[C---:B------:R-:W-:Y:S01]  /*15f0*/  HMMA.16816.F32.BF16 R60, R92.reuse, R12, R60 ;  /* 0x0000000c5c3c723c */ /* 0x040fe2000004183c */
[----:B------:R-:W-:Y:S02]  /*1600*/  LOP3.LUT R57, R22, 0x30, R171, 0x1e, !PT ;  /* 0x0000003016397812 */ /* 0x000fe400078e1eab */
[----:B------:R-:W-:Y:S01]  /*1610*/  IMAD.WIDE R22, R165, 0x2, RZ ;  /* 0x00000002a5167825 */ /* 0x000fe200078e02ff */
[C---:B------:R-:W-:Y:S02]  /*1620*/  LOP3.LUT R168, R20.reuse, R70, RZ, 0xfc, !PT ;  /* 0x0000004614a87212 */ /* 0x040fe400078efcff */
[----:B------:R-:W-:Y:S01]  /*1630*/  LOP3.LUT R56, R21, R71, RZ, 0xfc, !PT ;  /* 0x0000004715387212 */ /* 0x000fe200078efcff */
[----:B------:R-:W-:Y:S01]  /*1640*/  IMAD.WIDE R70, R159, 0x2, RZ ;  /* 0x000000029f467825 */ /* 0x000fe200078e02ff */
[----:B------:R-:W-:Y:S01]  /*1650*/  HMMA.16816.F32.BF16 R104, R92, R100, R104 ;  /* 0x000000645c68723c */ /* 0x000fe20000041868 */
[----:B------:R-:W-:-:S02]  /*1660*/  LOP3.LUT R166, R20, R22, RZ, 0xfc, !PT ;  /* 0x0000001614a67212 */ /* 0x000fc400078efcff */
[----:B------:R-:W-:Y:S01]  /*1670*/  IMAD.WIDE R58, R167, 0x2, RZ ;  /* 0x00000002a73a7825 */ /* 0x000fe200078e02ff */
[----:B------:R-:W-:Y:S02]  /*1680*/  LOP3.LUT R22, R21, R23, RZ, 0xfc, !PT ;  /* 0x0000001715167212 */ /* 0x000fe400078efcff */
[----:B------:R-:W-:Y:S02]  /*1690*/  LOP3.LUT R140, R57, R140, RZ, 0xfc, !PT ;  /* 0x0000008c398c7212 */ /* 0x000fe400078efcff */
[----:B------:R-:W-:Y:S01]  /*16a0*/  HMMA.16816.F32.BF16 R96, R92, R36, R96 ;  /* 0x000000245c60723c */ /* 0x000fe20000041860 */
[----:B------:R-:W-:Y:S02]  /*16b0*/  LOP3.LUT R164, R20, R58, RZ, 0xfc, !PT ;  /* 0x0000003a14a47212 */ /* 0x000fe400078efcff */
[----:B------:R-:W-:Y:S01]  /*16c0*/  LOP3.LUT R23, R21, R59, RZ, 0xfc, !PT ;  /* 0x0000003b15177212 */ /* 0x000fe200078efcff */
[----:B------:R-:W-:Y:S01]  /*16d0*/  IMAD.WIDE R58, R161, 0x2, RZ ;  /* 0x00000002a13a7825 */ /* 0x000fe200078e02ff */
[----:B------:R-:W-:-:S02]  /*16e0*/  LOP3.LUT R68, R57, R142, RZ, 0xfc, !PT ;  /* 0x0000008e39447212 */ /* 0x000fc400078efcff */
[----:B------:R-:W-:Y:S01]  /*16f0*/  LOP3.LUT R162, R20, R70, RZ, 0xfc, !PT ;  /* 0x0000004614a27212 */ /* 0x000fe200078efcff */
[----:B------:R-:W-:Y:S01]  /*1700*/  HMMA.16816.F32.BF16 R92, R92, R32, R16 ;  /* 0x000000205c5c723c */ /* 0x000fe20000041810 */
[----:B------:R-:W-:Y:S01]  /*1710*/  IMAD.IADD R57, R142, 0x1, R57 ;  /* 0x000000018e397824 */ /* 0x000fe200078e0239 */
[----:B------:R-:W-:Y:S01]  /*1720*/  LOP3.LUT R160, R20, R58, RZ, 0xfc, !PT ;  /* 0x0000003a14a07212 */ /* 0x000fe200078efcff */
[----:B------:R-:W-:Y:S01]  /*1730*/  IMAD.SHL.U32 R141, R140, 0x2, RZ ;  /* 0x000000028c8d7824 */ /* 0x000fe200078e00ff */
[----:B------:R-:W-:Y:S01]  /*1740*/  IADD3 R168, P6, R168, c[0x0][0x168], RZ ;  /* 0x00005a00a8a87a10 */ /* 0x000fe20007fde0ff */
[----:B------:R-:W-:Y:S01]  /*1750*/  IMAD.SHL.U32 R142, R68, 0x2, RZ ;  /* 0x00000002448e7824 */ /* 0x000fe200078e00ff */
[----:B------:R-:W-:Y:S01]  /*1760*/  IADD3 R166, P5, R166, c[0x0][0x168], RZ ;  /* 0x00005a00a6a67a10 */ /* 0x000fe20007fbe0ff */
[----:B------:R-:W-:Y:S01]  /*1770*/  IMAD.WIDE R18, R153, 0x2, RZ ;  /* 0x0000000299127825 */ /* 0x000fe200078e02ff */
[C---:B------:R-:W-:Y:S01]  /*1780*/  LOP3.LUT R16, R21.reuse, R71, RZ, 0xfc, !PT ;  /* 0x0000004715107212 */ /* 0x040fe200078efcff */
[----:B-1----:R-:W-:Y:S01]  /*1790*/  HMMA.16816.F32.BF16 R108, R24, R12, R108 ;  /* 0x0000000c186c723c */ /* 0x002fe2000004186c */
[----:B------:R-:W-:Y:S01]  /*17a0*/  LOP3.LUT R17, R21, R59, RZ, 0xfc, !PT ;  /* 0x0000003b15117212 */ /* 0x000fe200078efcff */
[----:B------:R-:W-:Y:S01]  /*17b0*/  IMAD.WIDE R58, R151, 0x2, RZ ;  /* 0x00000002973a7825 */ /* 0x000fe200078e02ff */
[----:B------:R-:W-:-:S02]  /*17c0*/  LOP3.LUT R158, R20, R18, RZ, 0xfc, !PT ;  /* 0x00000012149e7212 */ /* 0x000fc400078efcff */
[----:B------:R-:W-:Y:S01]  /*17d0*/  LOP3.LUT R69, R21, R19, RZ, 0xfc, !PT ;  /* 0x0000001315457212 */ /* 0x000fe200078efcff */
[----:B------:R-:W-:Y:S01]  /*17e0*/  IMAD.WIDE R18, R157, 0x2, RZ ;  /* 0x000000029d127825 */ /* 0x000fe200078e02ff */
[----:B------:R-:W-:Y:S01]  /*17f0*/  IADD3 R158, P1, R158, c[0x0][0x168], RZ ;  /* 0x00005a009e9e7a10 */ /* 0x000fe20007f3e0ff */
[C---:B------:R-:W-:Y:S01]  /*1800*/  HMMA.16816.F32.BF16 R64, R24.reuse, R100, R64 ;  /* 0x000000641840723c */ /* 0x040fe20000041840 */
[----:B------:R-:W-:Y:S01]  /*1810*/  IADD3 R164, P4, R164, c[0x0][0x168], RZ ;  /* 0x00005a00a4a47a10 */ /* 0x000fe20007f9e0ff */
[----:B------:R-:W-:Y:S01]  /*1820*/  IMAD.WIDE R12, R147, 0x2, RZ ;  /* 0x00000002930c7825 */ /* 0x000fe200078e02ff */
[----:B------:R-:W-:Y:S02]  /*1830*/  LOP3.LUT R154, R20, R18, RZ, 0xfc, !PT ;  /* 0x00000012149a7212 */ /* 0x000fe400078efcff */
[----:B------:R-:W-:Y:S01]  /*1840*/  LOP3.LUT R71, R21, R19, RZ, 0xfc, !PT ;  /* 0x0000001315477212 */ /* 0x000fe200078efcff */
[----:B------:R-:W-:Y:S01]  /*1850*/  IMAD.WIDE R18, R149, 0x2, RZ ;  /* 0x0000000295127825 */ /* 0x000fe200078e02ff */
[----:B------:R-:W-:Y:S01]  /*1860*/  IADD3.X R159, R69, c[0x0][0x16c], RZ, P1, !PT ;  /* 0x00005b00459f7a10 */ /* 0x000fe20000ffe4ff */
[----:B------:R-:W-:Y:S01]  /*1870*/  HMMA.16816.F32.BF16 R48, R24, R36, R48 ;  /* 0x000000241830723c */ /* 0x000fe20000041830 */
[----:B------:R-:W-:Y:S01]  /*1880*/  IADD3 R162, P3, R162, c[0x0][0x168], RZ ;  /* 0x00005a00a2a27a10 */ /* 0x000fe20007f7e0ff */
[----:B------:R-:W-:Y:S01]  /*1890*/  IMAD.SHL.U32 R140, R57, 0x2, RZ ;  /* 0x00000002398c7824 */ /* 0x000fe200078e00ff */
[----:B------:R-:W-:-:S02]  /*18a0*/  LOP3.LUT R150, R20, R18, RZ, 0xfc, !PT ;  /* 0x0000001214967212 */ /* 0x000fc400078efcff */
[C---:B------:R-:W-:Y:S02]  /*18b0*/  LOP3.LUT R18, R21.reuse, R19, RZ, 0xfc, !PT ;  /* 0x0000001315127212 */ /* 0x040fe400078efcff */
[----:B------:R-:W-:Y:S01]  /*18c0*/  IADD3 R160, P2, R160, c[0x0][0x168], RZ ;  /* 0x00005a00a0a07a10 */ /* 0x000fe20007f5e0ff */
[----:B------:R-:W-:Y:S01]  /*18d0*/  HMMA.16816.F32.BF16 R28, R24, R32, R28 ;  /* 0x00000020181c723c */ /* 0x000fe2000004181c */
[----:B------:R-:W-:Y:S02]  /*18e0*/  IADD3 R156, P0, R156, c[0x0][0x168], RZ ;  /* 0x00005a009c9c7a10 */ /* 0x000fe40007f1e0ff */
[----:B------:R-:W-:Y:S02]  /*18f0*/  IADD3 R150, P1, R150, c[0x0][0x160], RZ ;  /* 0x0000580096967a10 */ /* 0x000fe40007f3e0ff */
[----:B------:R-:W-:Y:S02]  /*1900*/  LOP3.LUT R152, R20, R12, RZ, 0xfc, !PT ;  /* 0x0000000c14987212 */ /* 0x000fe400078efcff */
[----:B------:R-:W-:-:S02]  /*1910*/  LOP3.LUT R12, R21, R13, RZ, 0xfc, !PT ;  /* 0x0000000d150c7212 */ /* 0x000fc400078efcff */
[C---:B------:R-:W-:Y:S02]  /*1920*/  LOP3.LUT R148, R20.reuse, R58, RZ, 0xfc, !PT ;  /* 0x0000003a14947212 */ /* 0x040fe400078efcff */
[C---:B------:R-:W-:Y:S02]  /*1930*/  LOP3.LUT R13, R21.reuse, R59, RZ, 0xfc, !PT ;  /* 0x0000003b150d7212 */ /* 0x040fe400078efcff */
[----:B------:R-:W-:Y:S02]  /*1940*/  LOP3.LUT R146, R20, R78, RZ, 0xfc, !PT ;  /* 0x0000004e14927212 */ /* 0x000fe400078efcff */
[----:B------:R-:W-:Y:S02]  /*1950*/  LOP3.LUT R70, R21, R79, RZ, 0xfc, !PT ;  /* 0x0000004f15467212 */ /* 0x000fe400078efcff */
[----:B------:R-:W-:Y:S02]  /*1960*/  IADD3.X R169, R56, c[0x0][0x16c], RZ, P6, !PT ;  /* 0x00005b0038a97a10 */ /* 0x000fe400037fe4ff */
[----:B------:R-:W-:Y:S01]  /*1970*/  IADD3.X R167, R22, c[0x0][0x16c], RZ, P5, !PT ;  /* 0x00005b0016a77a10 */ /* 0x000fe20002ffe4ff */
[----:B------:R-:W1:Y:S01]  /*1980*/  LDSM.16.M88.4 R56, [R142+0x8000] ;  /* 0x008000008e38783b */ /* 0x000e620000000200 */
[----:B------:R-:W-:-:S02]  /*1990*/  IADD3.X R165, R23, c[0x0][0x16c], RZ, P4, !PT ;  /* 0x00005b0017a57a10 */ /* 0x000fc400027fe4ff */
[----:B------:R-:W-:Y:S01]  /*19a0*/  IADD3.X R163, R16, c[0x0][0x16c], RZ, P3, !PT ;  /* 0x00005b0010a37a10 */ /* 0x000fe20001ffe4ff */
[----:B------:R-:W2:Y:S01]  /*19b0*/  LDSM.16.M88.4 R20, [R140+0x8800] ;  /* 0x008800008c14783b */ /* 0x000ea20000000200 */
[----:B------:R-:W-:Y:S02]  /*19c0*/  IADD3.X R161, R17, c[0x0][0x16c], RZ, P2, !PT ;  /* 0x00005b0011a17a10 */ /* 0x000fe400017fe4ff */
[----:B------:R-:W-:Y:S02]  /*19d0*/  IADD3.X R157, R76, c[0x0][0x16c], RZ, P0, !PT ;  /* 0x00005b004c9d7a10 */ /* 0x000fe400007fe4ff */
[----:B------:R-:W-:Y:S01]  /*19e0*/  IADD3.X R151, R18, c[0x0][0x164], RZ, P1, !PT ;  /* 0x0000590012977a10 */ /* 0x000fe20000ffe4ff */
[----:B------:R-:W-:Y:S01]  /*19f0*/  LDSM.16.M88.4 R76, [R140+0x9800] ;  /* 0x009800008c4c783b */ /* 0x000fe20000000200 */
[----:B------:R-:W-:Y:S02]  /*1a00*/  IADD3 R146, P3, R146, c[0x0][0x160], RZ ;  /* 0x0000580092927a10 */ /* 0x000fe40007f7e0ff */
[----:B------:R-:W-:Y:S01]  /*1a10*/  IADD3 R148, P2, R148, c[0x0][0x160], RZ ;  /* 0x0000580094947a10 */ /* 0x000fe20007f5e0ff */
[----:B------:R-:W3:Y:S01]  /*1a20*/  LDSM.16.M88.4 R16, [R141+0x8000] ;  /* 0x008000008d10783b */ /* 0x000ee20000000200 */
[----:B------:R-:W-:-:S02]  /*1a30*/  IADD3 R152, P0, R152, c[0x0][0x160], RZ ;  /* 0x0000580098987a10 */ /* 0x000fc40007f1e0ff */
[----:B------:R-:W-:Y:S01]  /*1a40*/  IADD3.X R147, R70, c[0x0][0x164], RZ, P3, !PT ;  /* 0x0000590046937a10 */ /* 0x000fe20001ffe4ff */
[----:B------:R-:W-:Y:S01]  /*1a50*/  BAR.SYNC.DEFER_BLOCKING 0x0 ;  /* 0x0000000000007b1d */ /* 0x000fe20000010000 */
[----:B------:R-:W-:Y:S02]  /*1a60*/  IADD3 R154, P6, R154, c[0x0][0x168], RZ ;  /* 0x00005a009a9a7a10 */ /* 0x000fe40007fde0ff */
[----:B------:R-:W-:Y:S02]  /*1a70*/  IADD3.X R149, R13, c[0x0][0x164], RZ, P2, !PT ;  /* 0x000059000d957a10 */ /* 0x000fe400017fe4ff */
[----:B------:R-:W-:Y:S02]  /*1a80*/  IADD3.X R153, R12, c[0x0][0x164], RZ, P0, !PT ;  /* 0x000059000c997a10 */ /* 0x000fe400007fe4ff */
[----:B------:R-:W-:Y:S02]  /*1a90*/  IADD3.X R155, R71, c[0x0][0x16c], RZ, P6, !PT ;  /* 0x00005b00479b7a10 */ /* 0x000fe400037fe4ff */
[----:B------:R-:W-:Y:S01]  /*1aa0*/  ISETP.GE.AND P0, PT, R3, 0x300, PT ;  /* 0x000003000300780c */ /* 0x000fe20003f06270 */
[C---:B-1----:R-:W-:Y:S01]  /*1ab0*/  HMMA.16816.F32.BF16 R88, R56.reuse, R14, R88 ;  /* 0x0000000e3858723c */ /* 0x042fe20000041858 */
[----:B------:R-:W-:Y:S01]  /*1ac0*/  @!PT LDS RZ, [RZ] ;  /* 0x00000000fffff984 */ /* 0x000fe20000000800 */
[----:B------:R-:W-:Y:S01]  /*1ad0*/  @!PT LDS RZ, [RZ] ;  /* 0x00000000fffff984 */ /* 0x000fe20000000800 */
[----:B------:R-:W-:Y:S01]  /*1ae0*/  @!PT LDS RZ, [RZ] ;  /* 0x00000000fffff984 */ /* 0x000fe20000000800 */
[----:B------:R1:W-:Y:S04]  /*1af0*/  LDGSTS.E.BYPASS.128 [R11+0x8000], [R146.64+0x100] ;  /* 0x08000100920b7fae */ /* 0x0003e8000b901c44 */
[----:B------:R1:W-:Y:S03]  /*1b00*/  LDGSTS.E.BYPASS.128 [R11+0x8800], [R148.64+0x100] ;  /* 0x08800100940b7fae */ /* 0x0003e6000b901c44 */
[C---:B------:R-:W-:Y:S01]  /*1b10*/  HMMA.16816.F32.BF16 R128, R56.reuse, R102, R128 ;  /* 0x000000663880723c */ /* 0x040fe20000041880 */
[----:B------:R1:W-:Y:S04]  /*1b20*/  LDGSTS.E.BYPASS.128 [R11+0x9000], [R150.64+0x100] ;  /* 0x09000100960b7fae */ /* 0x0003e8000b901c44 */
[----:B------:R1:W-:Y:S03]  /*1b30*/  LDGSTS.E.BYPASS.128 [R11+0x9800], [R152.64+0x100] ;  /* 0x09800100980b7fae */ /* 0x0003e6000b901c44 */
[C---:B------:R-:W-:Y:S01]  /*1b40*/  HMMA.16816.F32.BF16 R124, R56.reuse, R38, R124 ;  /* 0x00000026387c723c */ /* 0x040fe2000004187c */
[----:B------:R-:W0:Y:S04]  /*1b50*/  LDGDEPBAR ;  /* 0x00000000000079af */ /* 0x000e280000000000 */
[----:B------:R1:W-:Y:S03]  /*1b60*/  LDGSTS.E.BYPASS.128 [R11], [R154.64+0x100] ;  /* 0x000001009a0b7fae */ /* 0x0003e6000b901c44 */
[----:B------:R-:W-:Y:S01]  /*1b70*/  HMMA.16816.F32.BF16 R52, R56, R34, R52 ;  /* 0x000000223834723c */ /* 0x000fe20000041834 */
[----:B------:R1:W-:Y:S04]  /*1b80*/  LDGSTS.E.BYPASS.128 [R11+0x800], [R156.64+0x100] ;  /* 0x008001009c0b7fae */ /* 0x0003e8000b901c44 */
[----:B------:R1:W-:Y:S03]  /*1b90*/  LDGSTS.E.BYPASS.128 [R11+0x1000], [R158.64+0x100] ;  /* 0x010001009e0b7fae */ /* 0x0003e6000b901c44 */
[C---:B--2---:R-:W-:Y:S01]  /*1ba0*/  HMMA.16816.F32.BF16 R40, R20.reuse, R14, R40 ;  /* 0x0000000e1428723c */ /* 0x044fe20000041828 */
[----:B------:R1:W-:Y:S04]  /*1bb0*/  LDGSTS.E.BYPASS.128 [R11+0x1800], [R160.64+0x100] ;  /* 0x01800100a00b7fae */ /* 0x0003e8000b901c44 */
[----:B------:R1:W-:Y:S03]  /*1bc0*/  LDGSTS.E.BYPASS.128 [R11+0x2000], [R162.64+0x100] ;  /* 0x02000100a20b7fae */ /* 0x0003e6000b901c44 */
[C---:B------:R-:W-:Y:S01]  /*1bd0*/  HMMA.16816.F32.BF16 R72, R20.reuse, R102, R72 ;  /* 0x000000661448723c */ /* 0x040fe20000041848 */
[----:B------:R1:W-:Y:S04]  /*1be0*/  LDGSTS.E.BYPASS.128 [R11+0x2800], [R164.64+0x100] ;  /* 0x02800100a40b7fae */ /* 0x0003e8000b901c44 */
[----:B------:R1:W-:Y:S03]  /*1bf0*/  LDGSTS.E.BYPASS.128 [R11+0x3000], [R166.64+0x100] ;  /* 0x03000100a60b7fae */ /* 0x0003e6000b901c44 */
[C---:B------:R-:W-:Y:S01]  /*1c00*/  HMMA.16816.F32.BF16 R44, R20.reuse, R38, R44 ;  /* 0x00000026142c723c */ /* 0x040fe2000004182c */
[----:B------:R1:W-:Y:S04]  /*1c10*/  LDGSTS.E.BYPASS.128 [R11+0x3800], [R168.64+0x100] ;  /* 0x03800100a80b7fae */ /* 0x0003e8000b901c44 */
[----:B------:R-:W0:Y:S03]  /*1c20*/  LDGDEPBAR ;  /* 0x00000000000079af */ /* 0x000e260000000000 */
[----:B------:R-:W-:Y:S08]  /*1c30*/  HMMA.16816.F32.BF16 R84, R20, R34, R84 ;  /* 0x000000221454723c */ /* 0x000ff00000041854 */
[C---:B---3--:R-:W-:Y:S08]  /*1c40*/  HMMA.16816.F32.BF16 R60, R16.reuse, R14, R60 ;  /* 0x0000000e103c723c */ /* 0x048ff0000004183c */
[----:B------:R-:W-:Y:S01]  /*1c50*/  HMMA.16816.F32.BF16 R104, R16, R102, R104 ;  /* 0x000000661068723c */ /* 0x000fe20000041868 */
[----:B------:R-:W-:-:S04]  /*1c60*/  DEPBAR.LE SB0, 0x2 ;  /* 0x000080800000791a */ /* 0x000fc80000000000 */
[----:B------:R-:W-:Y:S03]  /*1c70*/  BAR.SYNC.DEFER_BLOCKING 0x0 ;  /* 0x0000000000007b1d */ /* 0x000fe60000010000 */
[C---:B------:R-:W-:Y:S08]  /*1c80*/  HMMA.16816.F32.BF16 R96, R16.reuse, R38, R96 ;  /* 0x000000261060723c */ /* 0x040ff00000041860 */
[----:B------:R-:W-:Y:S08]  /*1c90*/  HMMA.16816.F32.BF16 R92, R16, R34, R92 ;  /* 0x00000022105c723c */ /* 0x000ff0000004185c */
[C---:B------:R-:W-:Y:S01]  /*1ca0*/  HMMA.16816.F32.BF16 R12, R76.reuse, R14, R108 ;  /* 0x0000000e4c0c723c */ /* 0x040fe2000004186c */
[----:B------:R-:W-:Y:S07]  /*1cb0*/  LDSM.16.M88.4 R24, [R145+0xa000] ;  /* 0x00a000009118783b */ /* 0x000fee0000000200 */
[C---:B------:R-:W-:Y:S01]  /*1cc0*/  HMMA.16816.F32.BF16 R100, R76.reuse, R102, R64 ;  /* 0x000000664c64723c */ /* 0x040fe20000041840 */
[----:B------:R-:W2:Y:S04]  /*1cd0*/  LDSM.16.M88.4 R112, [R144+0x4000] ;  /* 0x004000009070783b */ /* 0x000ea80000000200 */
[----:B------:R-:W3:Y:S03]  /*1ce0*/  LDSM.16.M88.4 R56, [R143+0x4000] ;  /* 0x004000008f38783b */ /* 0x000ee60000000200 */
[C---:B------:R-:W-:Y:S01]  /*1cf0*/  HMMA.16816.F32.BF16 R36, R76.reuse, R38, R48 ;  /* 0x000000264c24723c */ /* 0x040fe20000041830 */
[----:B------:R-:W4:Y:S04]  /*1d00*/  LDSM.16.M88.4 R80, [R123+0x6000] ;  /* 0x006000007b50783b */ /* 0x000f280000000200 */
[----:B------:R-:W1:Y:S03]  /*1d10*/  LDSM.16.M88.4 R68, [R123+0x7000] ;  /* 0x007000007b44783b */ /* 0x000e660000000200 */
[----:B------:R-:W-:Y:S01]  /*1d20*/  HMMA.16816.F32.BF16 R76, R76, R34, R28 ;  /* 0x000000224c4c723c */ /* 0x000fe2000004181c */
[----:B------:R-:W1:Y:S04]  /*1d30*/  LDSM.16.M88.4 R20, [R121+0xa800] ;  /* 0x00a800007914783b */ /* 0x000e680000000200 */
[----:B------:R-:W1:Y:S04]  /*1d40*/  LDSM.16.M88.4 R16, [R122+0xa000] ;  /* 0x00a000007a10783b */ /* 0x000e680000000200 */
[----:B------:R-:W1:Y:S04]  /*1d50*/  LDSM.16.M88.4 R28, [R121+0xb800] ;  /* 0x00b80000791c783b */ /* 0x000e680000000200 */
[----:B------:R-:W-:Y:S04]  /*1d60*/  LDSM.16.M88.4 R64, [R138+0xb800] ;  /* 0x00b800008a40783b */ /* 0x000fe80000000200 */
[----:B------:R-:W-:Y:S04]  /*1d70*/  LDSM.16.M88.4 R108, [R135+0x4000] ;  /* 0x00400000876c783b */ /* 0x000fe80000000200 */
[----:B------:R-:W-:Y:S01]  /*1d80*/  LDSM.16.M88.4 R48, [R134+0x4000] ;  /* 0x004000008630783b */ /* 0x000fe20000000200 */
[C---:B--2---:R-:W-:Y:S03]  /*1d90*/  HMMA.16816.F32.BF16 R88, R24.reuse, R112, R88 ;  /* 0x000000701858723c */ /* 0x044fe60000041858 */
[----:B------:R-:W-:Y:S05]  /*1da0*/  LDSM.16.M88.4 R32, [R133+0x4000] ;  /* 0x004000008520783b */ /* 0x000fea0000000200 */
[C---:B---3--:R-:W-:Y:S08]  /*1db0*/  HMMA.16816.F32.BF16 R128, R24.reuse, R56, R128 ;  /* 0x000000381880723c */ /* 0x048ff00000041880 */
[C---:B----4-:R-:W-:Y:S08]  /*1dc0*/  HMMA.16816.F32.BF16 R124, R24.reuse, R80, R124 ;  /* 0x00000050187c723c */ /* 0x050ff0000004187c */
[----:B-1----:R-:W-:Y:S01]  /*1dd0*/  HMMA.16816.F32.BF16 R52, R24, R68, R52 ;  /* 0x000000441834723c */ /* 0x002fe20000041834 */
[----:B------:R-:W1:Y:S07]  /*1de0*/  LDSM.16.M88.4 R24, [R120+0xa000] ;  /* 0x00a000007818783b */ /* 0x000e6e0000000200 */
[C---:B------:R-:W-:Y:S08]  /*1df0*/  HMMA.16816.F32.BF16 R40, R20.reuse, R112, R40 ;  /* 0x000000701428723c */ /* 0x040ff00000041828 */
[C---:B------:R-:W-:Y:S08]  /*1e00*/  HMMA.16816.F32.BF16 R72, R20.reuse, R56, R72 ;  /* 0x000000381448723c */ /* 0x040ff00000041848 */
[C---:B------:R-:W-:Y:S08]  /*1e10*/  HMMA.16816.F32.BF16 R44, R20.reuse, R80, R44 ;  /* 0x00000050142c723c */ /* 0x040ff0000004182c */
[----:B------:R-:W-:Y:S01]  /*1e20*/  HMMA.16816.F32.BF16 R84, R20, R68, R84 ;  /* 0x000000441454723c */ /* 0x000fe20000041854 */
[----:B------:R-:W2:Y:S07]  /*1e30*/  LDSM.16.M88.4 R20, [R138+0xa800] ;  /* 0x00a800008a14783b */ /* 0x000eae0000000200 */
[C---:B------:R-:W-:Y:S08]  /*1e40*/  HMMA.16816.F32.BF16 R60, R16.reuse, R112, R60 ;  /* 0x00000070103c723c */ /* 0x040ff0000004183c */
[C---:B------:R-:W-:Y:S08]  /*1e50*/  HMMA.16816.F32.BF16 R104, R16.reuse, R56, R104 ;  /* 0x000000381068723c */ /* 0x040ff00000041868 */
[C---:B------:R-:W-:Y:S08]  /*1e60*/  HMMA.16816.F32.BF16 R96, R16.reuse, R80, R96 ;  /* 0x000000501060723c */ /* 0x040ff00000041860 */
[----:B------:R-:W-:Y:S01]  /*1e70*/  HMMA.16816.F32.BF16 R92, R16, R68, R92 ;  /* 0x00000044105c723c */ /* 0x000fe2000004185c */
[----:B------:R-:W3:Y:S07]  /*1e80*/  LDSM.16.M88.4 R16, [R139+0xa000] ;  /* 0x00a000008b10783b */ /* 0x000eee0000000200 */
[----:B------:R-:W-:Y:S08]  /*1e90*/  HMMA.16816.F32.BF16 R12, R28, R112, R12 ;  /* 0x000000701c0c723c */ /* 0x000ff0000004180c */
[-C--:B-1----:R-:W-:Y:S08]  /*1ea0*/  HMMA.16816.F32.BF16 R88, R24, R114.reuse, R88 ;  /* 0x000000721858723c */ /* 0x082ff00000041858 */
[----:B--2---:R-:W-:Y:S08]  /*1eb0*/  HMMA.16816.F32.BF16 R40, R20, R114, R40 ;  /* 0x000000721428723c */ /* 0x004ff00000041828 */
[C---:B------:R-:W-:Y:S08]  /*1ec0*/  HMMA.16816.F32.BF16 R128, R24.reuse, R58, R128 ;  /* 0x0000003a1880723c */ /* 0x040ff00000041880 */
[----:B------:R-:W-:Y:S08]  /*1ed0*/  HMMA.16816.F32.BF16 R124, R24, R82, R124 ;  /* 0x00000052187c723c */ /* 0x000ff0000004187c */
[----:B---3--:R-:W-:Y:S08]  /*1ee0*/  HMMA.16816.F32.BF16 R60, R16, R114, R60 ;  /* 0x00000072103c723c */ /* 0x008ff0000004183c */
[----:B------:R-:W-:Y:S01]  /*1ef0*/  HMMA.16816.F32.BF16 R52, R24, R70, R52 ;  /* 0x000000461834723c */ /* 0x000fe20000041834 */
[----:B------:R-:W-:Y:S07]  /*1f00*/  LDSM.16.M88.4 R24, [R137+0xa000] ;  /* 0x00a000008918783b */ /* 0x000fee0000000200 */
[C---:B------:R-:W-:Y:S08]  /*1f10*/  HMMA.16816.F32.BF16 R72, R20.reuse, R58, R72 ;  /* 0x0000003a1448723c */ /* 0x040ff00000041848 */
[C---:B------:R-:W-:Y:S08]  /*1f20*/  HMMA.16816.F32.BF16 R44, R20.reuse, R82, R44 ;  /* 0x00000052142c723c */ /* 0x040ff0000004182c */
[----:B------:R-:W-:Y:S01]  /*1f30*/  HMMA.16816.F32.BF16 R84, R20, R70, R84 ;  /* 0x000000461454723c */ /* 0x000fe20000041854 */
[----:B------:R-:W-:Y:S07]  /*1f40*/  LDSM.16.M88.4 R20, [R7+0xa800] ;  /* 0x00a800000714783b */ /* 0x000fee0000000200 */
[C---:B------:R-:W-:Y:S08]  /*1f50*/  HMMA.16816.F32.BF16 R104, R16.reuse, R58, R104 ;  /* 0x0000003a1068723c */ /* 0x040ff00000041868 */
[C---:B------:R-:W-:Y:S08]  /*1f60*/  HMMA.16816.F32.BF16 R96, R16.reuse, R82, R96 ;  /* 0x000000521060723c */ /* 0x040ff00000041860 */
[----:B------:R-:W-:Y:S01]  /*1f70*/  HMMA.16816.F32.BF16 R92, R16, R70, R92 ;  /* 0x00000046105c723c */ /* 0x000fe2000004185c */
[----:B------:R-:W-:Y:S07]  /*1f80*/  LDSM.16.M88.4 R16, [R132+0xa000] ;  /* 0x00a000008410783b */ /* 0x000fee0000000200 */
[----:B------:R-:W-:Y:S01]  /*1f90*/  HMMA.16816.F32.BF16 R112, R64, R114, R12 ;  /* 0x000000724070723c */ /* 0x000fe2000004180c */
[----:B------:R-:W1:Y:S07]  /*1fa0*/  LDSM.16.M88.4 R12, [R136+0x4000] ;  /* 0x00400000880c783b */ /* 0x000e6e0000000200 */
[C---:B------:R-:W-:Y:S08]  /*1fb0*/  HMMA.16816.F32.BF16 R100, R28.reuse, R56, R100 ;  /* 0x000000381c64723c */ /* 0x040ff00000041864 */
[C---:B------:R-:W-:Y:S08]  /*1fc0*/  HMMA.16816.F32.BF16 R36, R28.reuse, R80, R36 ;  /* 0x000000501c24723c */ /* 0x040ff00000041824 */
[----:B------:R-:W-:Y:S01]  /*1fd0*/  HMMA.16816.F32.BF16 R76, R28, R68, R76 ;  /* 0x000000441c4c723c */ /* 0x000fe2000004184c */
[----:B------:R-:W2:Y:S07]  /*1fe0*/  LDSM.16.M88.4 R28, [R7+0xb800] ;  /* 0x00b80000071c783b */ /* 0x000eae0000000200 */
[C---:B------:R-:W-:Y:S08]  /*1ff0*/  HMMA.16816.F32.BF16 R56, R64.reuse, R58, R100 ;  /* 0x0000003a4038723c */ /* 0x040ff00000041864 */
[C---:B------:R-:W-:Y:S08]  /*2000*/  HMMA.16816.F32.BF16 R36, R64.reuse, R82, R36 ;  /* 0x000000524024723c */ /* 0x040ff00000041824 */
[----:B------:R-:W-:Y:S01]  /*2010*/  HMMA.16816.F32.BF16 R64, R64, R70, R76 ;  /* 0x000000464040723c */ /* 0x000fe2000004184c */
[----:B------:R-:W-:Y:S07]  /*2020*/  LDSM.16.M88.4 R76, [R140+0xb800] ;  /* 0x00b800008c4c783b */ /* 0x000fee0000000200 */
[C---:B-1----:R-:W-:Y:S08]  /*2030*/  HMMA.16816.F32.BF16 R88, R24.reuse, R12, R88 ;  /* 0x0000000c1858723c */ /* 0x042ff00000041858 */
[C---:B------:R-:W-:Y:S08]  /*2040*/  HMMA.16816.F32.BF16 R128, R24.reuse, R108, R128 ;  /* 0x0000006c1880723c */ /* 0x040ff00000041880 */
[C---:B------:R-:W-:Y:S08]  /*2050*/  HMMA.16816.F32.BF16 R124, R24.reuse, R48, R124 ;  /* 0x00000030187c723c */ /* 0x040ff0000004187c */
[----:B------:R-:W-:Y:S01]  /*2060*/  HMMA.16816.F32.BF16 R52, R24, R32, R52 ;  /* 0x000000201834723c */ /* 0x000fe20000041834 */
[----:B------:R-:W1:Y:S07]  /*2070*/  LDSM.16.M88.4 R24, [R142+0xa000] ;  /* 0x00a000008e18783b */ /* 0x000e6e0000000200 */
[C---:B------:R-:W-:Y:S08]  /*2080*/  HMMA.16816.F32.BF16 R40, R20.reuse, R12, R40 ;  /* 0x0000000c1428723c */ /* 0x040ff00000041828 */
[C---:B------:R-:W-:Y:S08]  /*2090*/  HMMA.16816.F32.BF16 R72, R20.reuse, R108, R72 ;  /* 0x0000006c1448723c */ /* 0x040ff00000041848 */
[C---:B------:R-:W-:Y:S08]  /*20a0*/  HMMA.16816.F32.BF16 R44, R20.reuse, R48, R44 ;  /* 0x00000030142c723c */ /* 0x040ff0000004182c */
[----:B------:R-:W-:Y:S01]  /*20b0*/  HMMA.16816.F32.BF16 R84, R20, R32, R84 ;  /* 0x000000201454723c */ /* 0x000fe20000041854 */
[----:B------:R-:W3:Y:S07]  /*20c0*/  LDSM.16.M88.4 R20, [R140+0xa800] ;  /* 0x00a800008c14783b */ /* 0x000eee0000000200 */
[C---:B------:R-:W-:Y:S08]  /*20d0*/  HMMA.16816.F32.BF16 R60, R16.reuse, R12, R60 ;  /* 0x0000000c103c723c */ /* 0x040ff0000004183c */
[C---:B------:R-:W-:Y:S08]  /*20e0*/  HMMA.16816.F32.BF16 R104, R16.reuse, R108, R104 ;  /* 0x0000006c1068723c */ /* 0x040ff00000041868 */
[C---:B------:R-:W-:Y:S08]  /*20f0*/  HMMA.16816.F32.BF16 R96, R16.reuse, R48, R96 ;  /* 0x000000301060723c */ /* 0x040ff00000041860 */
[----:B------:R-:W-:Y:S01]  /*2100*/  HMMA.16816.F32.BF16 R92, R16, R32, R92 ;  /* 0x00000020105c723c */ /* 0x000fe2000004185c */
[----:B------:R-:W4:Y:S04]  /*2110*/  LDSM.16.M88.4 R16, [R141+0xa000] ;  /* 0x00a000008d10783b */ /* 0x000f280000000200 */
[----:B------:R-:W-:Y:S03]  /*2120*/  BAR.SYNC.DEFER_BLOCKING 0x0 ;  /* 0x0000000000007b1d */ /* 0x000fe60000010000 */
[C---:B--2---:R-:W-:Y:S08]  /*2130*/  HMMA.16816.F32.BF16 R112, R28.reuse, R12, R112 ;  /* 0x0000000c1c70723c */ /* 0x044ff00000041870 */
[C---:B------:R-:W-:Y:S08]  /*2140*/  HMMA.16816.F32.BF16 R56, R28.reuse, R108, R56 ;  /* 0x0000006c1c38723c */ /* 0x040ff00000041838 */
[C---:B------:R-:W-:Y:S01]  /*2150*/  HMMA.16816.F32.BF16 R36, R28.reuse, R48, R36 ;  /* 0x000000301c24723c */ /* 0x040fe20000041824 */
[----:B------:R-:W-:Y:S01]  /*2160*/  @!PT LDS RZ, [RZ] ;  /* 0x00000000fffff984 */ /* 0x000fe20000000800 */
[----:B------:R-:W-:Y:S01]  /*2170*/  @!PT LDS RZ, [RZ] ;  /* 0x00000000fffff984 */ /* 0x000fe20000000800 */
[----:B------:R-:W-:Y:S01]  /*2180*/  @!PT LDS RZ, [RZ] ;  /* 0x00000000fffff984 */ /* 0x000fe20000000800 */
[----:B------:R2:W-:Y:S07]  /*2190*/  LDGSTS.E.BYPASS.128 [R11+0xa000], [R146.64+0x180] ;  /* 0x0a000180920b7fae */ /* 0x0005ee000b901c44 */
[----:B------:R-:W-:Y:S01]  /*21a0*/  HMMA.16816.F32.BF16 R28, R28, R32, R64 ;  /* 0x000000201c1c723c */ /* 0x000fe20000041840 */
[----:B------:R2:W-:Y:S04]  /*21b0*/  LDGSTS.E.BYPASS.128 [R11+0xa800], [R148.64+0x180] ;  /* 0x0a800180940b7fae */ /* 0x0005e8000b901c44 */
[----:B------:R2:W-:Y:S03]  /*21c0*/  LDGSTS.E.BYPASS.128 [R11+0xb000], [R150.64+0x180] ;  /* 0x0b000180960b7fae */ /* 0x0005e6000b901c44 */
[C---:B-1----:R-:W-:Y:S01]  /*21d0*/  HMMA.16816.F32.BF16 R88, R24.reuse, R14, R88 ;  /* 0x0000000e1858723c */ /* 0x042fe20000041858 */
[----:B------:R2:W-:Y:S04]  /*21e0*/  LDGSTS.E.BYPASS.128 [R11+0xb800], [R152.64+0x180] ;  /* 0x0b800180980b7fae */ /* 0x0005e8000b901c44 */
[----:B------:R-:W0:Y:S03]  /*21f0*/  LDGDEPBAR ;  /* 0x00000000000079af */ /* 0x000e260000000000 */
[C---:B------:R-:W-:Y:S01]  /*2200*/  HMMA.16816.F32.BF16 R128, R24.reuse, R110, R128 ;  /* 0x0000006e1880723c */ /* 0x040fe20000041880 */
[----:B------:R2:W-:Y:S04]  /*2210*/  LDGSTS.E.BYPASS.128 [R11+0x4000], [R154.64+0x180] ;  /* 0x040001809a0b7fae */ /* 0x0005e8000b901c44 */
[----:B------:R2:W-:Y:S03]  /*2220*/  LDGSTS.E.BYPASS.128 [R11+0x4800], [R156.64+0x180] ;  /* 0x048001809c0b7fae */ /* 0x0005e6000b901c44 */
[C---:B------:R-:W-:Y:S01]  /*2230*/  HMMA.16816.F32.BF16 R124, R24.reuse, R50, R124 ;  /* 0x00000032187c723c */ /* 0x040fe2000004187c */
[----:B------:R2:W-:Y:S04]  /*2240*/  LDGSTS.E.BYPASS.128 [R11+0x5000], [R158.64+0x180] ;  /* 0x050001809e0b7fae */ /* 0x0005e8000b901c44 */
[----:B------:R2:W-:Y:S03]  /*2250*/  LDGSTS.E.BYPASS.128 [R11+0x5800], [R160.64+0x180] ;  /* 0x05800180a00b7fae */ /* 0x0005e6000b901c44 */
[----:B------:R-:W-:Y:S01]  /*2260*/  HMMA.16816.F32.BF16 R52, R24, R34, R52 ;  /* 0x000000221834723c */ /* 0x000fe20000041834 */
[----:B------:R2:W-:Y:S04]  /*2270*/  LDGSTS.E.BYPASS.128 [R11+0x6000], [R162.64+0x180] ;  /* 0x06000180a20b7fae */ /* 0x0005e8000b901c44 */
[----:B------:R2:W-:Y:S03]  /*2280*/  LDGSTS.E.BYPASS.128 [R11+0x6800], [R164.64+0x180] ;  /* 0x06800180a40b7fae */ /* 0x0005e6000b901c44 */
[C---:B---3--:R-:W-:Y:S01]  /*2290*/  HMMA.16816.F32.BF16 R40, R20.reuse, R14, R40 ;  /* 0x0000000e1428723c */ /* 0x048fe20000041828 */
[----:B------:R2:W-:Y:S04]  /*22a0*/  LDGSTS.E.BYPASS.128 [R11+0x7000], [R166.64+0x180] ;  /* 0x07000180a60b7fae */ /* 0x0005e8000b901c44 */
[----:B------:R2:W-:Y:S03]  /*22b0*/  LDGSTS.E.BYPASS.128 [R11+0x7800], [R168.64+0x180] ;  /* 0x07800180a80b7fae */ /* 0x0005e6000b901c44 */
[C---:B------:R-:W-:Y:S01]  /*22c0*/  HMMA.16816.F32.BF16 R72, R20.reuse, R110, R72 ;  /* 0x0000006e1448723c */ /* 0x040fe20000041848 */
[----:B------:R-:W0:Y:S07]  /*22d0*/  LDGDEPBAR ;  /* 0x00000000000079af */ /* 0x000e2e0000000000 */
[C---:B------:R-:W-:Y:S08]  /*22e0*/  HMMA.16816.F32.BF16 R44, R20.reuse, R50, R44 ;  /* 0x00000032142c723c */ /* 0x040ff0000004182c */
[----:B------:R-:W-:Y:S08]  /*22f0*/  HMMA.16816.F32.BF16 R84, R20, R34, R84 ;  /* 0x000000221454723c */ /* 0x000ff00000041854 */
[----:B----4-:R-:W-:Y:S01]  /*2300*/  HMMA.16816.F32.BF16 R60, R16, R14, R60 ;  /* 0x0000000e103c723c */ /* 0x010fe2000004183c */
[----:B------:R-:W-:-:S04]  /*2310*/  DEPBAR.LE SB0, 0x2 ;  /* 0x000080800000791a */ /* 0x000fc80000000000 */
[----:B------:R-:W-:Y:S03]  /*2320*/  BAR.SYNC.DEFER_BLOCKING 0x0 ;  /* 0x0000000000007b1d */ /* 0x000fe60000010000 */
[C---:B------:R-:W-:Y:S08]  /*2330*/  HMMA.16816.F32.BF16 R104, R16.reuse, R110, R104 ;  /* 0x0000006e1068723c */ /* 0x040ff00000041868 */
[C---:B------:R-:W-:Y:S08]  /*2340*/  HMMA.16816.F32.BF16 R96, R16.reuse, R50, R96 ;  /* 0x000000321060723c */ /* 0x040ff00000041860 */
[----:B------:R-:W-:Y:S01]  /*2350*/  HMMA.16816.F32.BF16 R92, R16, R34, R92 ;  /* 0x00000022105c723c */ /* 0x000fe2000004185c */
[----:B------:R-:W-:Y:S07]  /*2360*/  LDSM.16.M88.4 R24, [R145+0x8000] ;  /* 0x008000009118783b */ /* 0x000fee0000000200 */
[C---:B------:R-:W-:Y:S01]  /*2370*/  HMMA.16816.F32.BF16 R12, R76.reuse, R14, R112 ;  /* 0x0000000e4c0c723c */ /* 0x040fe20000041870 */
[----:B------:R-:W1:Y:S04]  /*2380*/  LDSM.16.M88.4 R100, [R144] ;  /* 0x000000009064783b */ /* 0x000e680000000200 */
[----:B------:R-:W3:Y:S03]  /*2390*/  LDSM.16.M88.4 R64, [R143] ;  /* 0x000000008f40783b */ /* 0x000ee60000000200 */
[C---:B------:R-:W-:Y:S01]  /*23a0*/  HMMA.16816.F32.BF16 R108, R76.reuse, R110, R56 ;  /* 0x0000006e4c6c723c */ /* 0x040fe20000041838 */
[----:B------:R-:W4:Y:S04]  /*23b0*/  LDSM.16.M88.4 R80, [R123+0x2000] ;  /* 0x002000007b50783b */ /* 0x000f280000000200 */
[----:B------:R-:W2:Y:S03]  /*23c0*/  LDSM.16.M88.4 R68, [R123+0x3000] ;  /* 0x003000007b44783b */ /* 0x000ea60000000200 */
[C---:B------:R-:W-:Y:S01]  /*23d0*/  HMMA.16816.F32.BF16 R48, R76.reuse, R50, R36 ;  /* 0x000000324c30723c */ /* 0x040fe20000041824 */
[----:B------:R-:W2:Y:S04]  /*23e0*/  LDSM.16.M88.4 R20, [R121+0x8800] ;  /* 0x008800007914783b */ /* 0x000ea80000000200 */
[----:B------:R-:W2:Y:S03]  /*23f0*/  LDSM.16.M88.4 R16, [R122+0x8000] ;  /* 0x008000007a10783b */ /* 0x000ea60000000200 */
[----:B------:R-:W-:Y:S01]  /*2400*/  HMMA.16816.F32.BF16 R76, R76, R34, R28 ;  /* 0x000000224c4c723c */ /* 0x000fe2000004181c */
[----:B------:R-:W2:Y:S04]  /*2410*/  LDSM.16.M88.4 R28, [R121+0x9800] ;  /* 0x00980000791c783b */ /* 0x000ea80000000200 */
[----:B------:R-:W-:Y:S04]  /*2420*/  LDSM.16.M88.4 R56, [R138+0x9800] ;  /* 0x009800008a38783b */ /* 0x000fe80000000200 */
[----:B------:R-:W-:Y:S04]  /*2430*/  LDSM.16.M88.4 R112, [R135] ;  /* 0x000000008770783b */ /* 0x000fe80000000200 */
[----:B------:R-:W-:Y:S01]  /*2440*/  LDSM.16.M88.4 R36, [R134] ;  /* 0x000000008624783b */ /* 0x000fe20000000200 */
[C---:B-1----:R-:W-:Y:S03]  /*2450*/  HMMA.16816.F32.BF16 R88, R24.reuse, R100, R88 ;  /* 0x000000641858723c */ /* 0x042fe60000041858 */
[----:B------:R-:W-:Y:S05]  /*2460*/  LDSM.16.M88.4 R32, [R133] ;  /* 0x000000008520783b */ /* 0x000fea0000000200 */
[C---:B---3--:R-:W-:Y:S08]  /*2470*/  HMMA.16816.F32.BF16 R128, R24.reuse, R64, R128 ;  /* 0x000000401880723c */ /* 0x048ff00000041880 */
[C---:B----4-:R-:W-:Y:S08]  /*2480*/  HMMA.16816.F32.BF16 R124, R24.reuse, R80, R124 ;  /* 0x00000050187c723c */ /* 0x050ff0000004187c */
[----:B--2---:R-:W-:Y:S01]  /*2490*/  HMMA.16816.F32.BF16 R52, R24, R68, R52 ;  /* 0x000000441834723c */ /* 0x004fe20000041834 */
        /* <DEDUP_REMOVED lines=28> */
[----:B------:R-:W1:Y:S07]  /*2660*/  LDSM.16.M88.4 R12, [R136] ;  /* 0x00000000880c783b */ /* 0x000e6e0000000200 */
        /* <DEDUP_REMOVED lines=38> */
[----:B------:R2:W-:Y:S04]  /*28d0*/  LDGSTS.E.BYPASS.128 [R11], [R154.64+0x200] ;  /* 0x000002009a0b7fae */ /* 0x0005e8000b901c44 */
        /* <DEDUP_REMOVED lines=22> */
[----:B------:R-:W1:Y:S04]  /*2a40*/  LDSM.16.M88.4 R108, [R144+0x4000] ;  /* 0x00400000906c783b */ /* 0x000e680000000200 */
[----:B------:R-:W3:Y:S03]  /*2a50*/  LDSM.16.M88.4 R56, [R143+0x4000] ;  /* 0x004000008f38783b */ /* 0x000ee60000000200 */
        /* <DEDUP_REMOVED lines=9> */
[----:B------:R-:W-:Y:S04]  /*2af0*/  LDSM.16.M88.4 R100, [R135+0x4000] ;  /* 0x004000008764783b */ /* 0x000fe80000000200 */
[----:B------:R-:W-:Y:S01]  /*2b00*/  LDSM.16.M88.4 R48, [R134+0x4000] ;  /* 0x004000008630783b */ /* 0x000fe20000000200 */
[C---:B-1----:R-:W-:Y:S03]  /*2b10*/  HMMA.16816.F32.BF16 R88, R24.reuse, R108, R88 ;  /* 0x0000006c1858723c */ /* 0x042fe60000041858 */
[----:B------:R-:W-:Y:S05]  /*2b20*/  LDSM.16.M88.4 R32, [R133+0x4000] ;  /* 0x004000008520783b */ /* 0x000fea0000000200 */
        /* <DEDUP_REMOVED lines=692> */
[----:B------:R-:W-:Y:S07]  /*5670*/  LDSM.16.M88.4 R24, [R142+0xa000] ;  /* 0x00a000008e18783b */ /* 0x000fee0000000200 */
[C---:B------:R-:W-:Y:S08]  /*5680*/  HMMA.16816.F32.BF16 R40, R20.reuse, R12, R40 ;  /* 0x0000000c1428723c */ /* 0x040ff00000041828 */
        /* <DEDUP_REMOVED lines=8> */
[----:B------:R-:W3:Y:S04]  /*5710*/  LDSM.16.M88.4 R16, [R141+0xa000] ;  /* 0x00a000008d10783b */ /* 0x000ee80000000200 */
        /* <DEDUP_REMOVED lines=30> */
[----:B------:R-:W-:Y:S01]  /*5900*/  HMMA.16816.F32.BF16 R88, R24, R14, R88 ;  /* 0x0000000e1858723c */ /* 0x000fe20000041858 */
[----:B------:R-:W-:-:S04]  /*5910*/  DEPBAR.LE SB0, 0x2 ;  /* 0x000080800000791a */ /* 0x000fc80000000000 */
[----:B------:R-:W-:Y:S03]  /*5920*/  BAR.SYNC.DEFER_BLOCKING 0x0 ;  /* 0x0000000000007b1d */ /* 0x000fe60000010000 */
[C---:B------:R-:W-:Y:S08]  /*5930*/  HMMA.16816.F32.BF16 R128, R24.reuse, R82, R128 ;  /* 0x000000521880723c */ /* 0x040ff00000041880 */
[C---:B------:R-:W-:Y:S08]  /*5940*/  HMMA.16816.F32.BF16 R124, R24.reuse, R70, R124 ;  /* 0x00000046187c723c */ /* 0x040ff0000004187c */
[----:B------:R-:W-:Y:S01]  /*5950*/  HMMA.16816.F32.BF16 R52, R24, R50, R52 ;  /* 0x000000321834723c */ /* 0x000fe20000041834 */
[----:B------:R-:W-:Y:S07]  /*5960*/  LDSM.16.M88.4 R112, [R144] ;  /* 0x000000009070783b */ /* 0x000fee0000000200 */
[C---:B------:R-:W-:Y:S01]  /*5970*/  HMMA.16816.F32.BF16 R12, R64.reuse, R14, R108 ;  /* 0x0000000e400c723c */ /* 0x040fe2000004186c */
[----:B------:R-:W-:Y:S04]  /*5980*/  LDSM.16.M88.4 R32, [R143] ;  /* 0x000000008f20783b */ /* 0x000fe80000000200 */
[----:B------:R-:W-:Y:S03]  /*5990*/  LDSM.16.M88.4 R76, [R123+0x2000] ;  /* 0x002000007b4c783b */ /* 0x000fe60000000200 */
[C---:B------:R-:W-:Y:S01]  /*59a0*/  HMMA.16816.F32.BF16 R80, R64.reuse, R82, R100 ;  /* 0x000000524050723c */ /* 0x040fe20000041864 */
[----:B------:R-:W-:Y:S04]  /*59b0*/  LDSM.16.M88.4 R36, [R123+0x3000] ;  /* 0x003000007b24783b */ /* 0x000fe80000000200 */
[----:B------:R-:W1:Y:S03]  /*59c0*/  LDSM.16.M88.4 R20, [R121+0x8800] ;  /* 0x008800007914783b */ /* 0x000e660000000200 */
[C---:B------:R-:W-:Y:S01]  /*59d0*/  HMMA.16816.F32.BF16 R68, R64.reuse, R70, R56 ;  /* 0x000000464044723c */ /* 0x040fe20000041838 */
[----:B------:R-:W3:Y:S04]  /*59e0*/  LDSM.16.M88.4 R16, [R122+0x8000] ;  /* 0x008000007a10783b */ /* 0x000ee80000000200 */
[----:B------:R-:W4:Y:S03]  /*59f0*/  LDSM.16.M88.4 R24, [R145+0x8000] ;  /* 0x008000009118783b */ /* 0x000f260000000200 */
[----:B------:R-:W-:Y:S01]  /*5a00*/  HMMA.16816.F32.BF16 R64, R64, R50, R28 ;  /* 0x000000324040723c */ /* 0x000fe2000004181c */
[----:B------:R-:W2:Y:S04]  /*5a10*/  LDSM.16.M88.4 R48, [R121+0x9800] ;  /* 0x009800007930783b */ /* 0x000ea80000000200 */
[----:B------:R-:W2:Y:S04]  /*5a20*/  LDSM.16.M88.4 R28, [R120+0x8000] ;  /* 0x00800000781c783b */ /* 0x000ea80000000200 */
[----:B------:R-:W-:Y:S04]  /*5a30*/  LDSM.16.M88.4 R108, [R134] ;  /* 0x00000000866c783b */ /* 0x000fe80000000200 */
[----:B------:R-:W-:Y:S04]  /*5a40*/  LDSM.16.M88.4 R56, [R133] ;  /* 0x000000008538783b */ /* 0x000fe80000000200 */
[----:B------:R-:W-:Y:S01]  /*5a50*/  LDSM.16.M88.4 R100, [R7+0x9800] ;  /* 0x009800000764783b */ /* 0x000fe20000000200 */
[C---:B-1----:R-:W-:Y:S08]  /*5a60*/  HMMA.16816.F32.BF16 R40, R20.reuse, R112, R40 ;  /* 0x000000701428723c */ /* 0x042ff00000041828 */
[C---:B------:R-:W-:Y:S08]  /*5a70*/  HMMA.16816.F32.BF16 R72, R20.reuse, R32, R72 ;  /* 0x000000201448723c */ /* 0x040ff00000041848 */
[C---:B------:R-:W-:Y:S08]  /*5a80*/  HMMA.16816.F32.BF16 R44, R20.reuse, R76, R44 ;  /* 0x0000004c142c723c */ /* 0x040ff0000004182c */
[----:B------:R-:W-:Y:S01]  /*5a90*/  HMMA.16816.F32.BF16 R84, R20, R36, R84 ;  /* 0x000000241454723c */ /* 0x000fe20000041854 */
[----:B------:R-:W1:Y:S07]  /*5aa0*/  LDSM.16.M88.4 R20, [R138+0x8800] ;  /* 0x008800008a14783b */ /* 0x000e6e0000000200 */
[C---:B---3--:R-:W-:Y:S08]  /*5ab0*/  HMMA.16816.F32.BF16 R60, R16.reuse, R112, R60 ;  /* 0x00000070103c723c */ /* 0x048ff0000004183c */
[C---:B------:R-:W-:Y:S08]  /*5ac0*/  HMMA.16816.F32.BF16 R104, R16.reuse, R32, R104 ;  /* 0x000000201068723c */ /* 0x040ff00000041868 */
[C---:B------:R-:W-:Y:S08]  /*5ad0*/  HMMA.16816.F32.BF16 R96, R16.reuse, R76, R96 ;  /* 0x0000004c1060723c */ /* 0x040ff00000041860 */
[----:B------:R-:W-:Y:S01]  /*5ae0*/  HMMA.16816.F32.BF16 R92, R16, R36, R92 ;  /* 0x00000024105c723c */ /* 0x000fe2000004185c */
[----:B------:R-:W3:Y:S07]  /*5af0*/  LDSM.16.M88.4 R16, [R139+0x8000] ;  /* 0x008000008b10783b */ /* 0x000eee0000000200 */
[C---:B----4-:R-:W-:Y:S08]  /*5b00*/  HMMA.16816.F32.BF16 R88, R24.reuse, R112, R88 ;  /* 0x000000701858723c */ /* 0x050ff00000041858 */
[C---:B------:R-:W-:Y:S08]  /*5b10*/  HMMA.16816.F32.BF16 R128, R24.reuse, R32, R128 ;  /* 0x000000201880723c */ /* 0x040ff00000041880 */
[C---:B------:R-:W-:Y:S08]  /*5b20*/  HMMA.16816.F32.BF16 R124, R24.reuse, R76, R124 ;  /* 0x0000004c187c723c */ /* 0x040ff0000004187c */
[----:B------:R-:W-:Y:S01]  /*5b30*/  HMMA.16816.F32.BF16 R52, R24, R36, R52 ;  /* 0x000000241834723c */ /* 0x000fe20000041834 */
[----:B------:R-:W4:Y:S07]  /*5b40*/  LDSM.16.M88.4 R24, [R138+0x9800] ;  /* 0x009800008a18783b */ /* 0x000f2e0000000200 */
[----:B--2---:R-:W-:Y:S08]  /*5b50*/  HMMA.16816.F32.BF16 R12, R48, R112, R12 ;  /* 0x00000070300c723c */ /* 0x004ff0000004180c */
[-C--:B------:R-:W-:Y:S08]  /*5b60*/  HMMA.16816.F32.BF16 R88, R28, R114.reuse, R88 ;  /* 0x000000721c58723c */ /* 0x080ff00000041858 */
[-C--:B-1----:R-:W-:Y:S08]  /*5b70*/  HMMA.16816.F32.BF16 R40, R20, R114.reuse, R40 ;  /* 0x000000721428723c */ /* 0x082ff00000041828 */
[----:B---3--:R-:W-:Y:S08]  /*5b80*/  HMMA.16816.F32.BF16 R60, R16, R114, R60 ;  /* 0x00000072103c723c */ /* 0x008ff0000004183c */
[C---:B------:R-:W-:Y:S08]  /*5b90*/  HMMA.16816.F32.BF16 R80, R48.reuse, R32, R80 ;  /* 0x000000203050723c */ /* 0x040ff00000041850 */
[C---:B------:R-:W-:Y:S08]  /*5ba0*/  HMMA.16816.F32.BF16 R68, R48.reuse, R76, R68 ;  /* 0x0000004c3044723c */ /* 0x040ff00000041844 */
[----:B------:R-:W-:Y:S01]  /*5bb0*/  HMMA.16816.F32.BF16 R64, R48, R36, R64 ;  /* 0x000000243040723c */ /* 0x000fe20000041840 */
[----:B------:R-:W-:Y:S07]  /*5bc0*/  LDSM.16.M88.4 R48, [R136] ;  /* 0x000000008830783b */ /* 0x000fee0000000200 */
[C---:B------:R-:W-:Y:S08]  /*5bd0*/  HMMA.16816.F32.BF16 R128, R28.reuse, R34, R128 ;  /* 0x000000221c80723c */ /* 0x040ff00000041880 */
[C---:B------:R-:W-:Y:S08]  /*5be0*/  HMMA.16816.F32.BF16 R124, R28.reuse, R78, R124 ;  /* 0x0000004e1c7c723c */ /* 0x040ff0000004187c */
[----:B------:R-:W-:Y:S01]  /*5bf0*/  HMMA.16816.F32.BF16 R52, R28, R38, R52 ;  /* 0x000000261c34723c */ /* 0x000fe20000041834 */
[----:B------:R-:W-:Y:S07]  /*5c00*/  LDSM.16.M88.4 R28, [R135] ;  /* 0x00000000871c783b */ /* 0x000fee0000000200 */
[C---:B------:R-:W-:Y:S08]  /*5c10*/  HMMA.16816.F32.BF16 R72, R20.reuse, R34, R72 ;  /* 0x000000221448723c */ /* 0x040ff00000041848 */
[C---:B------:R-:W-:Y:S08]  /*5c20*/  HMMA.16816.F32.BF16 R44, R20.reuse, R78, R44 ;  /* 0x0000004e142c723c */ /* 0x040ff0000004182c */
[----:B------:R-:W-:Y:S01]  /*5c30*/  HMMA.16816.F32.BF16 R84, R20, R38, R84 ;  /* 0x000000261454723c */ /* 0x000fe20000041854 */
[----:B------:R-:W1:Y:S07]  /*5c40*/  LDSM.16.M88.4 R20, [R137+0x8000] ;  /* 0x008000008914783b */ /* 0x000e6e0000000200 */
[C---:B------:R-:W-:Y:S08]  /*5c50*/  HMMA.16816.F32.BF16 R104, R16.reuse, R34, R104 ;  /* 0x000000221068723c */ /* 0x040ff00000041868 */
[C---:B------:R-:W-:Y:S08]  /*5c60*/  HMMA.16816.F32.BF16 R96, R16.reuse, R78, R96 ;  /* 0x0000004e1060723c */ /* 0x040ff00000041860 */
[----:B------:R-:W-:Y:S01]  /*5c70*/  HMMA.16816.F32.BF16 R92, R16, R38, R92 ;  /* 0x00000026105c723c */ /* 0x000fe2000004185c */
[----:B------:R-:W2:Y:S07]  /*5c80*/  LDSM.16.M88.4 R16, [R7+0x8800] ;  /* 0x008800000710783b */ /* 0x000eae0000000200 */
[C---:B----4-:R-:W-:Y:S01]  /*5c90*/  HMMA.16816.F32.BF16 R112, R24.reuse, R114, R12 ;  /* 0x000000721870723c */ /* 0x050fe2000004180c */
[----:B------:R-:W3:Y:S07]  /*5ca0*/  LDSM.16.M88.4 R12, [R132+0x8000] ;  /* 0x00800000840c783b */ /* 0x000eee0000000200 */
[----:B------:R-:W-:Y:S01]  /*5cb0*/  HMMA.16816.F32.BF16 R32, R24, R34, R80 ;  /* 0x000000221820723c */ /* 0x000fe20000041850 */
[----:B------:R-:W-:Y:S07]  /*5cc0*/  LDSM.16.M88.4 R80, [R140+0x9800] ;  /* 0x009800008c50783b */ /* 0x000fee0000000200 */
[C---:B-1----:R-:W-:Y:S08]  /*5cd0*/  HMMA.16816.F32.BF16 R88, R20.reuse, R48, R88 ;  /* 0x000000301458723c */ /* 0x042ff00000041858 */
[C---:B------:R-:W-:Y:S08]  /*5ce0*/  HMMA.16816.F32.BF16 R128, R20.reuse, R28, R128 ;  /* 0x0000001c1480723c */ /* 0x040ff00000041880 */
[C---:B------:R-:W-:Y:S08]  /*5cf0*/  HMMA.16816.F32.BF16 R124, R20.reuse, R108, R124 ;  /* 0x0000006c147c723c */ /* 0x040ff0000004187c */
[----:B------:R-:W-:Y:S01]  /*5d00*/  HMMA.16816.F32.BF16 R52, R20, R56, R52 ;  /* 0x000000381434723c */ /* 0x000fe20000041834 */
[----:B------:R-:W1:Y:S07]  /*5d10*/  LDSM.16.M88.4 R20, [R142+0x8000] ;  /* 0x008000008e14783b */ /* 0x000e6e0000000200 */
[C---:B--2---:R-:W-:Y:S08]  /*5d20*/  HMMA.16816.F32.BF16 R40, R16.reuse, R48, R40 ;  /* 0x000000301028723c */ /* 0x044ff00000041828 */
[C---:B------:R-:W-:Y:S08]  /*5d30*/  HMMA.16816.F32.BF16 R72, R16.reuse, R28, R72 ;  /* 0x0000001c1048723c */ /* 0x040ff00000041848 */
[C---:B------:R-:W-:Y:S08]  /*5d40*/  HMMA.16816.F32.BF16 R44, R16.reuse, R108, R44 ;  /* 0x0000006c102c723c */ /* 0x040ff0000004182c */
[----:B------:R-:W-:Y:S01]  /*5d50*/  HMMA.16816.F32.BF16 R84, R16, R56, R84 ;  /* 0x000000381054723c */ /* 0x000fe20000041854 */
[----:B------:R-:W2:Y:S07]  /*5d60*/  LDSM.16.M88.4 R16, [R140+0x8800] ;  /* 0x008800008c10783b */ /* 0x000eae0000000200 */
[C---:B---3--:R-:W-:Y:S08]  /*5d70*/  HMMA.16816.F32.BF16 R60, R12.reuse, R48, R60 ;  /* 0x000000300c3c723c */ /* 0x048ff0000004183c */
[C---:B------:R-:W-:Y:S08]  /*5d80*/  HMMA.16816.F32.BF16 R104, R12.reuse, R28, R104 ;  /* 0x0000001c0c68723c */ /* 0x040ff00000041868 */
[C---:B------:R-:W-:Y:S08]  /*5d90*/  HMMA.16816.F32.BF16 R96, R12.reuse, R108, R96 ;  /* 0x0000006c0c60723c */ /* 0x040ff00000041860 */
[----:B------:R-:W-:Y:S01]  /*5da0*/  HMMA.16816.F32.BF16 R92, R12, R56, R92 ;  /* 0x000000380c5c723c */ /* 0x000fe2000004185c */
[----:B------:R-:W3:Y:S04]  /*5db0*/  LDSM.16.M88.4 R12, [R141+0x8000] ;  /* 0x008000008d0c783b */ /* 0x000ee80000000200 */
[----:B------:R-:W-:Y:S03]  /*5dc0*/  BAR.SYNC.DEFER_BLOCKING 0x0 ;  /* 0x0000000000007b1d */ /* 0x000fe60000010000 */
[C---:B------:R-:W-:Y:S08]  /*5dd0*/  HMMA.16816.F32.BF16 R68, R24.reuse, R78, R68 ;  /* 0x0000004e1844723c */ /* 0x040ff00000041844 */
[----:B------:R-:W-:Y:S08]  /*5de0*/  HMMA.16816.F32.BF16 R24, R24, R38, R64 ;  /* 0x000000261818723c */ /* 0x000ff00000041840 */
[C---:B------:R-:W-:Y:S01]  /*5df0*/  HMMA.16816.F32.BF16 R32, R100.reuse, R28, R32 ;  /* 0x0000001c6420723c */ /* 0x040fe20000041820 */
[----:B------:R-:W-:Y:S01]  /*5e00*/  @!PT LDS RZ, [RZ] ;  /* 0x00000000fffff984 */ /* 0x000fe20000000800 */
[----:B------:R-:W-:Y:S01]  /*5e10*/  @!PT LDS RZ, [RZ] ;  /* 0x00000000fffff984 */ /* 0x000fe20000000800 */
[----:B------:R-:W-:Y:S01]  /*5e20*/  @!PT LDS RZ, [RZ] ;  /* 0x00000000fffff984 */ /* 0x000fe20000000800 */
[----:B------:R4:W-:Y:S07]  /*5e30*/  LDGSTS.E.BYPASS.128 [R11+0x8000], [R146.64+0x600], !PT ;  /* 0x08000600920b7fae */ /* 0x0009ee000f901c44 */
[C---:B------:R-:W-:Y:S01]  /*5e40*/  HMMA.16816.F32.BF16 R112, R100.reuse, R48, R112 ;  /* 0x000000306470723c */ /* 0x040fe20000041870 */
[----:B------:R4:W-:Y:S04]  /*5e50*/  LDGSTS.E.BYPASS.128 [R11+0x8800], [R148.64+0x600], !PT ;  /* 0x08800600940b7fae */ /* 0x0009e8000f901c44 */
[----:B------:R4:W-:Y:S03]  /*5e60*/  LDGSTS.E.BYPASS.128 [R11+0x9000], [R150.64+0x600], !PT ;  /* 0x09000600960b7fae */ /* 0x0009e6000f901c44 */
[C---:B------:R-:W-:Y:S01]  /*5e70*/  HMMA.16816.F32.BF16 R68, R100.reuse, R108, R68 ;  /* 0x0000006c6444723c */ /* 0x040fe20000041844 */
[----:B------:R4:W-:Y:S04]  /*5e80*/  LDGSTS.E.BYPASS.128 [R11+0x9800], [R152.64+0x600], !PT ;  /* 0x09800600980b7fae */ /* 0x0009e8000f901c44 */
[----:B------:R-:W0:Y:S03]  /*5e90*/  LDGDEPBAR ;  /* 0x00000000000079af */ /* 0x000e260000000000 */
[----:B------:R-:W-:Y:S01]  /*5ea0*/  HMMA.16816.F32.BF16 R100, R100, R56, R24 ;  /* 0x000000386464723c */ /* 0x000fe20000041818 */
[----:B------:R4:W-:Y:S04]  /*5eb0*/  LDGSTS.E.BYPASS.128 [R11], [R154.64+0x600], !PT ;  /* 0x000006009a0b7fae */ /* 0x0009e8000f901c44 */
[----:B------:R4:W-:Y:S03]  /*5ec0*/  LDGSTS.E.BYPASS.128 [R11+0x800], [R156.64+0x600], !PT ;  /* 0x008006009c0b7fae */ /* 0x0009e6000f901c44 */
[C---:B-1----:R-:W-:Y:S01]  /*5ed0*/  HMMA.16816.F32.BF16 R88, R20.reuse, R50, R88 ;  /* 0x000000321458723c */ /* 0x042fe20000041858 */
[----:B------:R4:W-:Y:S04]  /*5ee0*/  LDGSTS.E.BYPASS.128 [R11+0x1000], [R158.64+0x600], !PT ;  /* 0x010006009e0b7fae */ /* 0x0009e8000f901c44 */
[----:B------:R4:W-:Y:S03]  /*5ef0*/  LDGSTS.E.BYPASS.128 [R11+0x1800], [R160.64+0x600], !PT ;  /* 0x01800600a00b7fae */ /* 0x0009e6000f901c44 */
[C---:B------:R-:W-:Y:S01]  /*5f00*/  HMMA.16816.F32.BF16 R128, R20.reuse, R30, R128 ;  /* 0x0000001e1480723c */ /* 0x040fe20000041880 */
[----:B------:R4:W-:Y:S04]  /*5f10*/  LDGSTS.E.BYPASS.128 [R11+0x2000], [R162.64+0x600], !PT ;  /* 0x02000600a20b7fae */ /* 0x0009e8000f901c44 */
[----:B------:R4:W-:Y:S03]  /*5f20*/  LDGSTS.E.BYPASS.128 [R11+0x2800], [R164.64+0x600], !PT ;  /* 0x02800600a40b7fae */ /* 0x0009e6000f901c44 */
[C---:B------:R-:W-:Y:S01]  /*5f30*/  HMMA.16816.F32.BF16 R124, R20.reuse, R110, R124 ;  /* 0x0000006e147c723c */ /* 0x040fe2000004187c */
[----:B------:R4:W-:Y:S04]  /*5f40*/  LDGSTS.E.BYPASS.128 [R11+0x3000], [R166.64+0x600], !PT ;  /* 0x03000600a60b7fae */ /* 0x0009e8000f901c44 */
[----:B------:R4:W-:Y:S03]  /*5f50*/  LDGSTS.E.BYPASS.128 [R11+0x3800], [R168.64+0x600], !PT ;  /* 0x03800600a80b7fae */ /* 0x0009e6000f901c44 */
[----:B------:R-:W-:Y:S01]  /*5f60*/  HMMA.16816.F32.BF16 R52, R20, R58, R52 ;  /* 0x0000003a1434723c */ /* 0x000fe20000041834 */
[----:B------:R-:W0:Y:S07]  /*5f70*/  LDGDEPBAR ;  /* 0x00000000000079af */ /* 0x000e2e0000000000 */
[C---:B--2---:R-:W-:Y:S08]  /*5f80*/  HMMA.16816.F32.BF16 R40, R16.reuse, R50, R40 ;  /* 0x000000321028723c */ /* 0x044ff00000041828 */
[C---:B------:R-:W-:Y:S08]  /*5f90*/  HMMA.16816.F32.BF16 R72, R16.reuse, R30, R72 ;  /* 0x0000001e1048723c */ /* 0x040ff00000041848 */
[----:B------:R-:W-:Y:S01]  /*5fa0*/  HMMA.16816.F32.BF16 R44, R16, R110, R44 ;  /* 0x0000006e102c723c */ /* 0x000fe2000004182c */
[----:B------:R-:W-:-:S04]  /*5fb0*/  DEPBAR.LE SB0, 0x2 ;  /* 0x000080800000791a */ /* 0x000fc80000000000 */
[----:B------:R-:W-:Y:S03]  /*5fc0*/  BAR.SYNC.DEFER_BLOCKING 0x0 ;  /* 0x0000000000007b1d */ /* 0x000fe60000010000 */
[----:B------:R-:W-:Y:S08]  /*5fd0*/  HMMA.16816.F32.BF16 R84, R16, R58, R84 ;  /* 0x0000003a1054723c */ /* 0x000ff00000041854 */
[C---:B---3--:R-:W-:Y:S08]  /*5fe0*/  HMMA.16816.F32.BF16 R60, R12.reuse, R50, R60 ;  /* 0x000000320c3c723c */ /* 0x048ff0000004183c */
[C---:B------:R-:W-:Y:S01]  /*5ff0*/  HMMA.16816.F32.BF16 R104, R12.reuse, R30, R104 ;  /* 0x0000001e0c68723c */ /* 0x040fe20000041868 */
[----:B------:R-:W-:Y:S07]  /*6000*/  LDSM.16.M88.4 R24, [R144+0x4000] ;  /* 0x004000009018783b */ /* 0x000fee0000000200 */
[C---:B------:R-:W-:Y:S01]  /*6010*/  HMMA.16816.F32.BF16 R96, R12.reuse, R110, R96 ;  /* 0x0000006e0c60723c */ /* 0x040fe20000041860 */
[----:B------:R-:W-:Y:S04]  /*6020*/  LDSM.16.M88.4 R20, [R143+0x4000] ;  /* 0x004000008f14783b */ /* 0x000fe80000000200 */
[----:B------:R-:W-:Y:S03]  /*6030*/  LDSM.16.M88.4 R16, [R123+0x6000] ;  /* 0x006000007b10783b */ /* 0x000fe60000000200 */
[----:B------:R-:W-:Y:S01]  /*6040*/  HMMA.16816.F32.BF16 R92, R12, R58, R92 ;  /* 0x0000003a0c5c723c */ /* 0x000fe2000004185c */
[----:B------:R-:W-:Y:S04]  /*6050*/  LDSM.16.M88.4 R12, [R123+0x7000] ;  /* 0x007000007b0c783b */ /* 0x000fe80000000200 */
[----:B------:R-:W1:Y:S03]  /*6060*/  LDSM.16.M88.4 R36, [R121+0xa800] ;  /* 0x00a800007924783b */ /* 0x000e660000000200 */
[C---:B------:R-:W-:Y:S01]  /*6070*/  HMMA.16816.F32.BF16 R28, R80.reuse, R30, R32 ;  /* 0x0000001e501c723c */ /* 0x040fe20000041820 */
[----:B------:R-:W2:Y:S04]  /*6080*/  LDSM.16.M88.4 R32, [R121+0xb800] ;  /* 0x00b800007920783b */ /* 0x000ea80000000200 */
[----:B------:R-:W3:Y:S03]  /*6090*/  LDSM.16.M88.4 R76, [R145+0xa000] ;  /* 0x00a00000914c783b */ /* 0x000ee60000000200 */
[C---:B------:R-:W-:Y:S01]  /*60a0*/  HMMA.16816.F32.BF16 R48, R80.reuse, R50, R112 ;  /* 0x000000325030723c */ /* 0x040fe20000041870 */
[----:B------:R-:W2:Y:S04]  /*60b0*/  LDSM.16.M88.4 R64, [R122+0xa000] ;  /* 0x00a000007a40783b */ /* 0x000ea80000000200 */
[----:B------:R-:W2:Y:S03]  /*60c0*/  LDSM.16.M88.4 R120, [R120+0xa000] ;  /* 0x00a000007878783b */ /* 0x000ea60000000200 */
[C---:B------:R-:W-:Y:S01]  /*60d0*/  HMMA.16816.F32.BF16 R68, R80.reuse, R110, R68 ;  /* 0x0000006e5044723c */ /* 0x040fe20000041844 */
[----:B------:R-:W2:Y:S04]  /*60e0*/  LDSM.16.M88.4 R116, [R139+0xa000] ;  /* 0x00a000008b74783b */ /* 0x000ea80000000200 */
[----:B------:R-:W-:Y:S03]  /*60f0*/  LDSM.16.M88.4 R112, [R138+0xb800] ;  /* 0x00b800008a70783b */ /* 0x000fe60000000200 */
[----:B------:R-:W-:Y:S01]  /*6100*/  HMMA.16816.F32.BF16 R56, R80, R58, R100 ;  /* 0x0000003a5038723c */ /* 0x000fe20000041864 */
[----:B------:R-:W-:Y:S04]  /*6110*/  LDSM.16.M88.4 R108, [R137+0xa000] ;  /* 0x00a00000896c783b */ /* 0x000fe80000000200 */
[----:B------:R-:W-:Y:S04]  /*6120*/  LDSM.16.M88.4 R100, [R136+0x4000] ;  /* 0x004000008864783b */ /* 0x000fe80000000200 */
[----:B------:R-:W-:Y:S01]  /*6130*/  LDSM.16.M88.4 R80, [R133+0x4000] ;  /* 0x004000008550783b */ /* 0x000fe20000000200 */
[C---:B-1----:R-:W-:Y:S08]  /*6140*/  HMMA.16816.F32.BF16 R40, R36.reuse, R24, R40 ;  /* 0x000000182428723c */ /* 0x042ff00000041828 */
[C---:B------:R-:W-:Y:S08]  /*6150*/  HMMA.16816.F32.BF16 R72, R36.reuse, R20, R72 ;  /* 0x000000142448723c */ /* 0x040ff00000041848 */
[C---:B------:R-:W-:Y:S08]  /*6160*/  HMMA.16816.F32.BF16 R44, R36.reuse, R16, R44 ;  /* 0x00000010242c723c */ /* 0x040ff0000004182c */
[----:B------:R-:W-:Y:S01]  /*6170*/  HMMA.16816.F32.BF16 R84, R36, R12, R84 ;  /* 0x0000000c2454723c */ /* 0x000fe20000041854 */
[----:B------:R-:W1:Y:S07]  /*6180*/  LDSM.16.M88.4 R36, [R138+0xa800] ;  /* 0x00a800008a24783b */ /* 0x000e6e0000000200 */
[C---:B--2---:R-:W-:Y:S08]  /*6190*/  HMMA.16816.F32.BF16 R48, R32.reuse, R24, R48 ;  /* 0x000000182030723c */ /* 0x044ff00000041830 */
[C---:B------:R-:W-:Y:S08]  /*61a0*/  HMMA.16816.F32.BF16 R28, R32.reuse, R20, R28 ;  /* 0x00000014201c723c */ /* 0x040ff0000004181c */
[----:B------:R-:W-:Y:S08]  /*61b0*/  HMMA.16816.F32.BF16 R68, R32, R16, R68 ;  /* 0x000000102044723c */ /* 0x000ff00000041844 */
[-C--:B---3--:R-:W-:Y:S08]  /*61c0*/  HMMA.16816.F32.BF16 R52, R76, R12.reuse, R52 ;  /* 0x0000000c4c34723c */ /* 0x088ff00000041834 */
[-C--:B------:R-:W-:Y:S08]  /*61d0*/  HMMA.16816.F32.BF16 R92, R64, R12.reuse, R92 ;  /* 0x0000000c405c723c */ /* 0x080ff0000004185c */
        /* <DEDUP_REMOVED lines=10> */
[-C--:B------:R-:W-:Y:S08]  /*6280*/  HMMA.16816.F32.BF16 R52, R120, R14.reuse, R52 ;  /* 0x0000000e7834723c */ /* 0x080ff00000041834 */
[-C--:B------:R-:W-:Y:S08]  /*6290*/  HMMA.16816.F32.BF16 R92, R116, R14.reuse, R92 ;  /* 0x0000000e745c723c */ /* 0x080ff0000004185c */
[-C--:B-1----:R-:W-:Y:S08]  /*62a0*/  HMMA.16816.F32.BF16 R84, R36, R14.reuse, R84 ;  /* 0x0000000e2454723c */ /* 0x082ff00000041854 */
[----:B------:R-:W-:Y:S01]  /*62b0*/  HMMA.16816.F32.BF16 R32, R112, R14, R32 ;  /* 0x0000000e7020723c */ /* 0x000fe20000041820 */
[----:B------:R-:W1:Y:S07]  /*62c0*/  LDSM.16.M88.4 R12, [R7+0xb800] ;  /* 0x00b80000070c783b */ /* 0x000e6e0000000200 */
[C---:B------:R-:W-:Y:S08]  /*62d0*/  HMMA.16816.F32.BF16 R88, R120.reuse, R26, R88 ;  /* 0x0000001a7858723c */ /* 0x040ff00000041858 */
[C---:B------:R-:W-:Y:S08]  /*62e0*/  HMMA.16816.F32.BF16 R128, R120.reuse, R22, R128 ;  /* 0x000000167880723c */ /* 0x040ff00000041880 */
[----:B------:R-:W-:Y:S08]  /*62f0*/  HMMA.16816.F32.BF16 R124, R120, R18, R124 ;  /* 0x00000012787c723c */ /* 0x000ff0000004187c */
[C---:B------:R-:W-:Y:S08]  /*6300*/  HMMA.16816.F32.BF16 R60, R116.reuse, R26, R60 ;  /* 0x0000001a743c723c */ /* 0x040ff0000004183c */
[C---:B------:R-:W-:Y:S08]  /*6310*/  HMMA.16816.F32.BF16 R104, R116.reuse, R22, R104 ;  /* 0x000000167468723c */ /* 0x040ff00000041868 */
[----:B------:R-:W-:Y:S01]  /*6320*/  HMMA.16816.F32.BF16 R96, R116, R18, R96 ;  /* 0x000000127460723c */ /* 0x000fe20000041860 */
[----:B------:R2:W-:Y:S07]  /*6330*/  LDSM.16.M88.4 R116, [R7+0xa800] ;  /* 0x00a800000774783b */ /* 0x0005ee0000000200 */
[----:B------:R-:W-:Y:S01]  /*6340*/  HMMA.16816.F32.BF16 R40, R36, R26, R40 ;  /* 0x0000001a2428723c */ /* 0x000fe20000041828 */
[----:B--2---:R-:W-:-:S07]  /*6350*/  IMAD.SHL.U32 R7, R5, 0x2, RZ ;  /* 0x0000000205077824 */ /* 0x004fce00078e00ff */
[C---:B------:R-:W-:Y:S08]  /*6360*/  HMMA.16816.F32.BF16 R72, R36.reuse, R22, R72 ;  /* 0x000000162448723c */ /* 0x040ff00000041848 */
[----:B------:R-:W-:Y:S01]  /*6370*/  HMMA.16816.F32.BF16 R44, R36, R18, R44 ;  /* 0x00000012242c723c */ /* 0x000fe2000004182c */
[----:B------:R-:W2:Y:S07]  /*6380*/  LDSM.16.M88.4 R36, [R140+0xb800] ;  /* 0x00b800008c24783b */ /* 0x000eae0000000200 */
[C---:B------:R-:W-:Y:S01]  /*6390*/  HMMA.16816.F32.BF16 R48, R112.reuse, R26, R48 ;  /* 0x0000001a7030723c */ /* 0x040fe20000041830 */
[----:B------:R-:W-:Y:S07]  /*63a0*/  LDSM.16.M88.4 R24, [R140+0xa800] ;  /* 0x00a800008c18783b */ /* 0x000fee0000000200 */
[C---:B------:R-:W-:Y:S01]  /*63b0*/  HMMA.16816.F32.BF16 R28, R112.reuse, R22, R28 ;  /* 0x00000016701c723c */ /* 0x040fe2000004181c */
[----:B------:R-:W-:Y:S07]  /*63c0*/  LDSM.16.M88.4 R20, [R141+0xa000] ;  /* 0x00a000008d14783b */ /* 0x000fee0000000200 */
[----:B------:R-:W-:Y:S01]  /*63d0*/  HMMA.16816.F32.BF16 R68, R112, R18, R68 ;  /* 0x000000127044723c */ /* 0x000fe20000041844 */
[----:B------:R-:W3:Y:S04]  /*63e0*/  LDSM.16.M88.4 R16, [R142+0xa000] ;  /* 0x00a000008e10783b */ /* 0x000ee80000000200 */
[----:B------:R-:W-:Y:S03]  /*63f0*/  BAR.SYNC.DEFER_BLOCKING 0x0 ;  /* 0x0000000000007b1d */ /* 0x000fe60000010000 */
[----:B------:R-:W-:Y:S08]  /*6400*/  HMMA.16816.F32.BF16 R88, R108, R100, R88 ;  /* 0x000000646c58723c */ /* 0x000ff00000041858 */
[C---:B-1----:R-:W-:Y:S08]  /*6410*/  HMMA.16816.F32.BF16 R28, R12.reuse, R56, R28 ;  /* 0x000000380c1c723c */ /* 0x042ff0000004181c */
[----:B------:R-:W-:Y:S01]  /*6420*/  HMMA.16816.F32.BF16 R32, R12, R80, R32 ;  /* 0x000000500c20723c */ /* 0x000fe20000041820 */
        /* <DEDUP_REMOVED lines=11> */
[----:B------:R4:W-:Y:S04]  /*64e0*/  LDGSTS.E.BYPASS.128 [R11+0x4000], [R154.64+0x680], !PT ;  /* 0x040006809a0b7fae */ /* 0x0009e8000f901c44 */
[----:B------:R4:W-:Y:S03]  /*64f0*/  LDGSTS.E.BYPASS.128 [R11+0x4800], [R156.64+0x680], !PT ;  /* 0x048006809c0b7fae */ /* 0x0009e6000f901c44 */
[C---:B------:R-:W-:Y:S01]  /*6500*/  HMMA.16816.F32.BF16 R48, R12.reuse, R100, R48 ;  /* 0x000000640c30723c */ /* 0x040fe20000041830 */
[----:B------:R4:W-:Y:S04]  /*6510*/  LDGSTS.E.BYPASS.128 [R11+0x5000], [R158.64+0x680], !PT ;  /* 0x050006809e0b7fae */ /* 0x0009e8000f901c44 */
[----:B------:R4:W-:Y:S03]  /*6520*/  LDGSTS.E.BYPASS.128 [R11+0x5800], [R160.64+0x680], !PT ;  /* 0x05800680a00b7fae */ /* 0x0009e6000f901c44 */
[----:B------:R-:W-:Y:S01]  /*6530*/  HMMA.16816.F32.BF16 R68, R12, R76, R68 ;  /* 0x0000004c0c44723c */ /* 0x000fe20000041844 */
[----:B------:R4:W-:Y:S04]  /*6540*/  LDGSTS.E.BYPASS.128 [R11+0x6000], [R162.64+0x680], !PT ;  /* 0x06000680a20b7fae */ /* 0x0009e8000f901c44 */
[----:B------:R4:W-:Y:S02]  /*6550*/  LDGSTS.E.BYPASS.128 [R11+0x6800], [R164.64+0x680], !PT ;  /* 0x06800680a40b7fae */ /* 0x0009e4000f901c44 */
[----:B------:R-:W-:Y:S01]  /*6560*/  IMAD.SHL.U32 R12, R5, 0x20, RZ ;  /* 0x00000020050c7824 */ /* 0x000fe200078e00ff */
[----:B------:R-:W-:Y:S01]  /*6570*/  LOP3.LUT R13, R4, 0x3f8, RZ, 0xc0, !PT ;  /* 0x000003f8040d7812 */ /* 0x000fe200078ec0ff */
[----:B------:R4:W-:Y:S01]  /*6580*/  LDGSTS.E.BYPASS.128 [R11+0x7000], [R166.64+0x680], !PT ;  /* 0x07000680a60b7fae */ /* 0x0009e2000f901c44 */
[----:B--2---:R-:W-:Y:S01]  /*6590*/  HMMA.16816.F32.BF16 R28, R36, R58, R28 ;  /* 0x0000003a241c723c */ /* 0x004fe2000004181c */
[----:B------:R-:W-:-:S02]  /*65a0*/  SHF.R.U32.HI R4, RZ, 0x4, R4 ;  /* 0x00000004ff047819 */ /* 0x000fc40000011604 */
[----:B------:R4:W-:Y:S01]  /*65b0*/  LDGSTS.E.BYPASS.128 [R11+0x7800], [R168.64+0x680], !PT ;  /* 0x07800680a80b7fae */ /* 0x0009e2000f901c44 */
[----:B------:R-:W-:Y:S02]  /*65c0*/  LOP3.LUT R12, R12, 0x180, RZ, 0xc0, !PT ;  /* 0x000001800c0c7812 */ /* 0x000fe400078ec0ff */
[----:B------:R-:W-:Y:S01]  /*65d0*/  SHF.R.U32.HI R5, RZ, 0x4, R5 ;  /* 0x00000004ff057819 */ /* 0x000fe20000011605 */
[----:B------:R-:W0:Y:S01]  /*65e0*/  LDGDEPBAR ;  /* 0x00000000000079af */ /* 0x000e220000000000 */
[----:B------:R-:W-:Y:S01]  /*65f0*/  LOP3.LUT R7, R12, 0x6, R7, 0xf8, !PT ;  /* 0x000000060c077812 */ /* 0x000fe200078ef807 */
[----:B---3--:R-:W-:Y:S01]  /*6600*/  HMMA.16816.F32.BF16 R88, R16, R102, R88 ;  /* 0x000000661058723c */ /* 0x008fe20000041858 */
[----:B------:R-:W-:Y:S02]  /*6610*/  LOP3.LUT R12, R13, 0x400, RZ, 0xfc, !PT ;  /* 0x000004000d0c7812 */ /* 0x000fe400078efcff */
[----:B------:R-:W-:Y:S01]  /*6620*/  SGXT.U32 R5, R5, 0x3 ;  /* 0x000000030505781a */ /* 0x000fe20000000000 */
[----:B------:R-:W-:Y:S01]  /*6630*/  IMAD R10, R10, 0x20, R7 ;  /* 0x000000200a0a7824 */ /* 0x000fe200078e0207 */
[----:B------:R-:W-:-:S02]  /*6640*/  SHF.R.U32.HI R7, RZ, 0x4, R12 ;  /* 0x00000004ff077819 */ /* 0x000fc4000001160c */
[----:B------:R-:W-:Y:S01]  /*6650*/  LOP3.LUT R12, R4, 0x38, RZ, 0xc0, !PT ;  /* 0x00000038040c7812 */ /* 0x000fe200078ec0ff */
[----:B------:R-:W-:Y:S01]  /*6660*/  HMMA.16816.F32.BF16 R32, R36, R82, R32 ;  /* 0x000000522420723c */ /* 0x000fe20000041820 */
[C---:B------:R-:W-:Y:S02]  /*6670*/  IADD3 R4, R10.reuse, 0x400, RZ ;  /* 0x000004000a047810 */ /* 0x040fe40007ffe0ff */
[C---:B------:R-:W-:Y:S01]  /*6680*/  LOP3.LUT R9, R10.reuse, 0x18, R9, 0xf8, !PT ;  /* 0x000000180a097812 */ /* 0x040fe200078ef809 */
[----:B------:R-:W-:Y:S01]  /*6690*/  IMAD.IADD R12, R13, 0x1, R12 ;  /* 0x000000010d0c7824 */ /* 0x000fe200078e020c */
[----:B------:R-:W-:Y:S02]  /*66a0*/  SHF.R.U32.HI R4, RZ, 0x4, R4 ;  /* 0x00000004ff047819 */ /* 0x000fe40000011604 */
[----:B------:R-:W-:Y:S01]  /*66b0*/  LEA.HI R10, R10, R9, RZ, 0x1c ;  /* 0x000000090a0a7211 */ /* 0x000fe200078fe0ff */
[----:B------:R-:W-:Y:S01]  /*66c0*/  HMMA.16816.F32.BF16 R128, R16, R58, R128 ;  /* 0x0000003a1080723c */ /* 0x000fe20000041880 */
[----:B------:R-:W-:-:S02]  /*66d0*/  LOP3.LUT R4, R4, 0x78, RZ, 0xc0, !PT ;  /* 0x0000007804047812 */ /* 0x000fc400078ec0ff */
[----:B------:R-:W-:Y:S02]  /*66e0*/  F2FP.BF16.PACK_AB R28, R29, R28 ;  /* 0x0000001c1d1c723e */ /* 0x000fe400000010ff */
[----:B------:R-:W-:Y:S01]  /*66f0*/  F2FP.BF16.PACK_AB R29, R31, R30 ;  /* 0x0000001e1f1d723e */ /* 0x000fe200000010ff */
[----:B------:R-:W-:-:S04]  /*6700*/  DEPBAR.LE SB0, 0x0 ;  /* 0x000080000000791a */ /* 0x000fc80000000000 */
[C---:B------:R-:W-:Y:S01]  /*6710*/  HMMA.16816.F32.BF16 R124, R16.reuse, R78, R124 ;  /* 0x0000004e107c723c */ /* 0x040fe2000004187c */
[----:B------:R-:W-:Y:S01]  /*6720*/  IMAD.IADD R4, R9, 0x1, R4 ;  /* 0x0000000109047824 */ /* 0x000fe200078e0204 */
[----:B------:R-:W-:Y:S01]  /*6730*/  F2FP.BF16.PACK_AB R88, R89, R88 ;  /* 0x000000585958723e */ /* 0x000fe200000010ff */
[----:B------:R-:W-:Y:S01]  /*6740*/  IMAD.SHL.U32 R31, R10, 0x2, RZ ;  /* 0x000000020a1f7824 */ /* 0x000fe200078e00ff */
[----:B------:R-:W-:Y:S01]  /*6750*/  BAR.SYNC.DEFER_BLOCKING 0x0 ;  /* 0x0000000000007b1d */ /* 0x000fe20000010000 */
[----:B------:R-:W-:Y:S02]  /*6760*/  F2FP.BF16.PACK_AB R91, R91, R90 ;  /* 0x0000005a5b5b723e */ /* 0x000fe400000010ff */
[----:B------:R-:W-:Y:S01]  /*6770*/  LOP3.LUT R14, R7, 0x78, RZ, 0xc0, !PT ;  /* 0x00000078070e7812 */ /* 0x000fe200078ec0ff */
[----:B------:R-:W-:Y:S01]  /*6780*/  HMMA.16816.F32.BF16 R52, R16, R82, R52 ;  /* 0x000000521034723c */ /* 0x000fe20000041834 */
[----:B------:R-:W-:-:S03]  /*6790*/  LOP3.LUT R2, R5, R2, RZ, 0xfc, !PT ;  /* 0x0000000205027212 */ /* 0x000fc600078efcff */
[----:B------:R-:W-:Y:S01]  /*67a0*/  IMAD.IADD R14, R13, 0x1, R14 ;  /* 0x000000010d0e7824 */ /* 0x000fe200078e020e */
[C---:B------:R-:W-:Y:S02]  /*67b0*/  ISETP.LT.AND P1, PT, R2.reuse, 0x4d, !P0 ;  /* 0x0000004d0200780c */ /* 0x040fe40004721270 */
[----:B------:R-:W-:Y:S01]  /*67c0*/  F2FP.BF16.PACK_AB R128, R129, R128 ;  /* 0x000000808180723e */ /* 0x000fe200000010ff */
[----:B------:R-:W-:Y:S01]  /*67d0*/  HMMA.16816.F32.BF16 R48, R36, R102, R48 ;  /* 0x000000662430723c */ /* 0x000fe20000041830 */
[----:B------:R-:W-:Y:S02]  /*67e0*/  F2FP.BF16.PACK_AB R131, R131, R130 ;  /* 0x000000828383723e */ /* 0x000fe400000010ff */
[----:B------:R-:W-:-:S04]  /*67f0*/  LOP3.LUT R30, R2, 0x8, RZ, 0xfc, !PT ;  /* 0x00000008021e7812 */ /* 0x000fc800078efcff */
[----:B------:R-:W-:Y:S01]  /*6800*/  ISETP.LT.AND P6, PT, R30, 0x4d, !P0 ;  /* 0x0000004d1e00780c */ /* 0x000fe200047c1270 */
[----:B------:R-:W-:Y:S01]  /*6810*/  HMMA.16816.F32.BF16 R68, R36, R78, R68 ;  /* 0x0000004e2444723c */ /* 0x000fe20000041844 */
[----:B------:R-:W-:Y:S02]  /*6820*/  F2FP.BF16.PACK_AB R124, R125, R124 ;  /* 0x0000007c7d7c723e */ /* 0x000fe400000010ff */
[----:B------:R-:W-:Y:S01]  /*6830*/  F2FP.BF16.PACK_AB R127, R127, R126 ;  /* 0x0000007e7f7f723e */ /* 0x000fe200000010ff */
[----:B------:R-:W-:Y:S01]  /*6840*/  STS [R31], R88 ;  /* 0x000000581f007388 */ /* 0x000fe20000000800 */
[----:B------:R-:W-:Y:S02]  /*6850*/  LOP3.LUT R30, R2, 0x38, RZ, 0xfc, !PT ;  /* 0x00000038021e7812 */ /* 0x000fe400078efcff */
[----:B------:R-:W-:Y:S01]  /*6860*/  F2FP.BF16.PACK_AB R36, R33, R32 ;  /* 0x000000202124723e */ /* 0x000fe200000010ff */
[----:B------:R-:W-:Y:S01]  /*6870*/  IMAD.SHL.U32 R32, R4, 0x2, RZ ;  /* 0x0000000204207824 */ /* 0x000fe200078e00ff */
[----:B------:R-:W-:Y:S01]  /*6880*/  F2FP.BF16.PACK_AB R52, R53, R52 ;  /* 0x000000343534723e */ /* 0x000fe200000010ff */
[C---:B------:R-:W-:Y:S01]  /*6890*/  HMMA.16816.F32.BF16 R40, R116.reuse, R100, R40 ;  /* 0x000000647428723c */ /* 0x040fe20000041828 */
[----:B------:R-:W-:Y:S01]  /*68a0*/  F2FP.BF16.PACK_AB R55, R55, R54 ;  /* 0x000000363737723e */ /* 0x000fe200000010ff */
[----:B------:R-:W-:Y:S01]  /*68b0*/  IMAD.SHL.U32 R33, R12, 0x2, RZ ;  /* 0x000000020c217824 */ /* 0x000fe200078e00ff */
[----:B------:R-:W-:Y:S01]  /*68c0*/  STS [R32+0x800], R91 ;  /* 0x0008005b20007388 */ /* 0x000fe20000000800 */
[----:B------:R-:W-:Y:S01]  /*68d0*/  F2FP.BF16.PACK_AB R37, R35, R34 ;  /* 0x000000222325723e */ /* 0x000fe200000010ff */
[----:B------:R-:W-:Y:S01]  /*68e0*/  IMAD.SHL.U32 R34, R14, 0x2, RZ ;  /* 0x000000020e227824 */ /* 0x000fe200078e00ff */
[----:B------:R-:W-:Y:S01]  /*68f0*/  F2FP.BF16.PACK_AB R48, R49, R48 ;  /* 0x000000303130723e */ /* 0x000fe200000010ff */
[----:B------:R-:W-:Y:S01]  /*6900*/  STS [R31+0x40], R128 ;  /* 0x000040801f007388 */ /* 0x000fe20000000800 */
[----:B------:R-:W-:Y:S01]  /*6910*/  HMMA.16816.F32.BF16 R72, R116, R56, R72 ;  /* 0x000000387448723c */ /* 0x000fe20000041848 */
[----:B------:R-:W-:Y:S01]  /*6920*/  F2FP.BF16.PACK_AB R51, R51, R50 ;  /* 0x000000323333723e */ /* 0x000fe200000010ff */
[C---:B------:R-:W-:Y:S01]  /*6930*/  IMAD R35, R2.reuse, 0x300, R3 ;  /* 0x0000030002237824 */ /* 0x040fe200078e0203 */
[----:B------:R-:W-:Y:S01]  /*6940*/  STS [R32+0x840], R131 ;  /* 0x0008408320007388 */ /* 0x000fe20000000800 */
[----:B------:R-:W-:-:S02]  /*6950*/  LOP3.LUT R3, R2, 0x20, RZ, 0xfc, !PT ;  /* 0x0000002002037812 */ /* 0x000fc400078efcff */
[----:B------:R-:W-:Y:S01]  /*6960*/  F2FP.BF16.PACK_AB R68, R69, R68 ;  /* 0x000000444544723e */ /* 0x000fe200000010ff */
[----:B------:R-:W-:Y:S01]  /*6970*/  STS [R31+0x80], R124 ;  /* 0x0000807c1f007388 */ /* 0x000fe20000000800 */
[C---:B------:R-:W-:Y:S01]  /*6980*/  HMMA.16816.F32.BF16 R44, R116.reuse, R76, R44 ;  /* 0x0000004c742c723c */ /* 0x040fe2000004182c */
[----:B------:R-:W-:Y:S02]  /*6990*/  F2FP.BF16.PACK_AB R71, R71, R70 ;  /* 0x000000464747723e */ /* 0x000fe400000010ff */
[----:B------:R-:W-:Y:S01]  /*69a0*/  STS [R32+0x880], R127 ;  /* 0x0008807f20007388 */ /* 0x000fe20000000800 */
[----:B------:R-:W-:Y:S02]  /*69b0*/  ISETP.LT.AND P3, PT, R3, 0x4d, !P0 ;  /* 0x0000004d0300780c */ /* 0x000fe40004761270 */
[C---:B------:R-:W-:Y:S01]  /*69c0*/  IADD3 R3, R35.reuse, 0x1800, RZ ;  /* 0x0000180023037810 */ /* 0x040fe20007ffe0ff */
[----:B------:R-:W-:Y:S01]  /*69d0*/  STS [R31+0xc0], R52 ;  /* 0x0000c0341f007388 */ /* 0x000fe20000000800 */
[----:B------:R-:W-:Y:S01]  /*69e0*/  HMMA.16816.F32.BF16 R84, R116, R80, R84 ;  /* 0x000000507454723c */ /* 0x000fe20000041854 */
[----:B------:R-:W-:-:S02]  /*69f0*/  IADD3 R39, R35, 0x7800, RZ ;  /* 0x0000780023277810 */ /* 0x000fc40007ffe0ff */
[----:B------:R-:W-:Y:S04]  /*6a00*/  STS [R32+0x8c0], R55 ;  /* 0x0008c03720007388 */ /* 0x000fe80000000800 */
[----:B------:R-:W-:Y:S01]  /*6a10*/  BAR.SYNC.DEFER_BLOCKING 0x0 ;  /* 0x0000000000007b1d */ /* 0x000fe20000010000 */
[C---:B------:R-:W-:Y:S08]  /*6a20*/  HMMA.16816.F32.BF16 R40, R24.reuse, R102, R40 ;  /* 0x000000661828723c */ /* 0x040ff00000041828 */
[C---:B------:R-:W-:Y:S08]  /*6a30*/  HMMA.16816.F32.BF16 R72, R24.reuse, R58, R72 ;  /* 0x0000003a1848723c */ /* 0x040ff00000041848 */
[C---:B------:R-:W-:Y:S01]  /*6a40*/  HMMA.16816.F32.BF16 R44, R24.reuse, R78, R44 ;  /* 0x0000004e182c723c */ /* 0x040fe2000004182c */
[----:B------:R-:W1:Y:S07]  /*6a50*/  LDS.128 R12, [R33] ;  /* 0x00000000210c7984 */ /* 0x000e6e0000000c00 */
[----:B------:R-:W-:Y:S01]  /*6a60*/  HMMA.16816.F32.BF16 R84, R24, R82, R84 ;  /* 0x000000521854723c */ /* 0x000fe20000041854 */
[----:B------:R-:W-:Y:S01]  /*6a70*/  F2FP.BF16.PACK_AB R40, R41, R40 ;  /* 0x000000282928723e */ /* 0x000fe200000010ff */
[----:B------:R-:W2:Y:S01]  /*6a80*/  LDS.128 R16, [R34+0x800] ;  /* 0x0008000022107984 */ /* 0x000ea20000000c00 */
[----:B------:R-:W-:-:S02]  /*6a90*/  F2FP.BF16.PACK_AB R43, R43, R42 ;  /* 0x0000002a2b2b723e */ /* 0x000fc400000010ff */
[----:B------:R-:W-:Y:S01]  /*6aa0*/  IADD3 R41, R35, 0x9000, RZ ;  /* 0x0000900023297810 */ /* 0x000fe20007ffe0ff */
[----:B------:R-:W-:Y:S02]  /*6ab0*/  BAR.SYNC.DEFER_BLOCKING 0x0 ;  /* 0x0000000000007b1d */ /* 0x000fe40000010000 */
[----:B------:R-:W-:Y:S01]  /*6ac0*/  F2FP.BF16.PACK_AB R72, R73, R72 ;  /* 0x000000484948723e */ /* 0x000fe200000010ff */
[----:B------:R-:W-:Y:S01]  /*6ad0*/  HMMA.16816.F32.BF16 R60, R64, R100, R60 ;  /* 0x00000064403c723c */ /* 0x000fe2000004183c */
[----:B------:R-:W-:-:S06]  /*6ae0*/  F2FP.BF16.PACK_AB R75, R75, R74 ;  /* 0x0000004a4b4b723e */ /* 0x000fcc00000010ff */
[----:B------:R-:W-:Y:S01]  /*6af0*/  F2FP.BF16.PACK_AB R44, R45, R44 ;  /* 0x0000002c2d2c723e */ /* 0x000fe200000010ff */
[----:B------:R-:W-:Y:S01]  /*6b00*/  HMMA.16816.F32.BF16 R104, R64, R56, R104 ;  /* 0x000000384068723c */ /* 0x000fe20000041868 */
[----:B------:R-:W-:-:S06]  /*6b10*/  F2FP.BF16.PACK_AB R47, R47, R46 ;  /* 0x0000002e2f2f723e */ /* 0x000fcc00000010ff */
[----:B------:R-:W-:Y:S01]  /*6b20*/  F2FP.BF16.PACK_AB R84, R85, R84 ;  /* 0x000000545554723e */ /* 0x000fe200000010ff */
[C---:B------:R-:W-:Y:S01]  /*6b30*/  HMMA.16816.F32.BF16 R96, R64.reuse, R76, R96 ;  /* 0x0000004c4060723c */ /* 0x040fe20000041860 */
[----:B------:R-:W-:Y:S01]  /*6b40*/  F2FP.BF16.PACK_AB R87, R87, R86 ;  /* 0x000000565757723e */ /* 0x000fe200000010ff */
[----:B------:R-:W-:Y:S06]  /*6b50*/  STS [R31], R40 ;  /* 0x000000281f007388 */ /* 0x000fec0000000800 */
[----:B------:R-:W-:Y:S01]  /*6b60*/  HMMA.16816.F32.BF16 R92, R64, R80, R92 ;  /* 0x00000050405c723c */ /* 0x000fe2000004185c */
[----:B------:R-:W-:Y:S04]  /*6b70*/  STS [R32+0x800], R43 ;  /* 0x0008002b20007388 */ /* 0x000fe80000000800 */
[----:B------:R-:W-:Y:S03]  /*6b80*/  STS [R31+0x40], R72 ;  /* 0x000040481f007388 */ /* 0x000fe60000000800 */
[C---:B------:R-:W-:Y:S01]  /*6b90*/  HMMA.16816.F32.BF16 R60, R20.reuse, R102, R60 ;  /* 0x00000066143c723c */ /* 0x040fe2000004183c */
[----:B------:R-:W-:Y:S04]  /*6ba0*/  STS [R32+0x840], R75 ;  /* 0x0008404b20007388 */ /* 0x000fe80000000800 */
[----:B------:R-:W-:Y:S03]  /*6bb0*/  STS [R31+0x80], R44 ;  /* 0x0000802c1f007388 */ /* 0x000fe60000000800 */
[C---:B------:R-:W-:Y:S01]  /*6bc0*/  HMMA.16816.F32.BF16 R104, R20.reuse, R58, R104 ;  /* 0x0000003a1468723c */ /* 0x040fe20000041868 */
[----:B------:R-:W-:Y:S04]  /*6bd0*/  STS [R32+0x880], R47 ;  /* 0x0008802f20007388 */ /* 0x000fe80000000800 */
[----:B------:R-:W-:Y:S03]  /*6be0*/  STS [R31+0xc0], R84 ;  /* 0x0000c0541f007388 */ /* 0x000fe60000000800 */
[C---:B------:R-:W-:Y:S01]  /*6bf0*/  HMMA.16816.F32.BF16 R96, R20.reuse, R78, R96 ;  /* 0x0000004e1460723c */ /* 0x040fe20000041860 */
[----:B------:R-:W-:Y:S04]  /*6c00*/  STS [R32+0x8c0], R87 ;  /* 0x0008c05720007388 */ /* 0x000fe80000000800 */
[----:B------:R-:W-:Y:S03]  /*6c10*/  BAR.SYNC.DEFER_BLOCKING 0x0 ;  /* 0x0000000000007b1d */ /* 0x000fe60000010000 */
[----:B------:R-:W-:Y:S01]  /*6c20*/  HMMA.16816.F32.BF16 R92, R20, R82, R92 ;  /* 0x00000052145c723c */ /* 0x000fe2000004185c */
[----:B------:R-:W-:-:S02]  /*6c30*/  F2FP.BF16.PACK_AB R60, R61, R60 ;  /* 0x0000003c3d3c723e */ /* 0x000fc400000010ff */
[----:B------:R-:W-:-:S05]  /*6c40*/  F2FP.BF16.PACK_AB R63, R63, R62 ;  /* 0x0000003e3f3f723e */ /* 0x000fca00000010ff */
[----:B------:R-:W-:Y:S02]  /*6c50*/  F2FP.BF16.PACK_AB R104, R105, R104 ;  /* 0x000000686968723e */ /* 0x000fe400000010ff */
[----:B------:R-:W-:-:S06]  /*6c60*/  F2FP.BF16.PACK_AB R107, R107, R106 ;  /* 0x0000006a6b6b723e */ /* 0x000fcc00000010ff */
[----:B------:R-:W-:Y:S02]  /*6c70*/  F2FP.BF16.PACK_AB R96, R97, R96 ;  /* 0x000000606160723e */ /* 0x000fe400000010ff */
[----:B------:R-:W-:Y:S01]  /*6c80*/  F2FP.BF16.PACK_AB R99, R99, R98 ;  /* 0x000000626363723e */ /* 0x000fe200000010ff */
[----:B------:R-:W3:Y:S05]  /*6c90*/  LDS.128 R4, [R33] ;  /* 0x0000000021047984 */ /* 0x000eea0000000c00 */
[----:B------:R-:W-:Y:S01]  /*6ca0*/  F2FP.BF16.PACK_AB R92, R93, R92 ;  /* 0x0000005c5d5c723e */ /* 0x000fe200000010ff */
[----:B----4-:R-:W4:Y:S01]  /*6cb0*/  LDS.128 R8, [R34+0x800] ;  /* 0x0008000022087984 */ /* 0x010f220000000c00 */
[----:B------:R-:W-:-:S03]  /*6cc0*/  F2FP.BF16.PACK_AB R95, R95, R94 ;  /* 0x0000005e5f5f723e */ /* 0x000fc600000010ff */
[----:B------:R-:W-:Y:S06]  /*6cd0*/  BAR.SYNC.DEFER_BLOCKING 0x0 ;  /* 0x0000000000007b1d */ /* 0x000fec0000010000 */
[----:B------:R-:W-:Y:S04]  /*6ce0*/  STS [R31], R60 ;  /* 0x0000003c1f007388 */ /* 0x000fe80000000800 */
[----:B------:R-:W-:Y:S04]  /*6cf0*/  STS [R32+0x800], R63 ;  /* 0x0008003f20007388 */ /* 0x000fe80000000800 */
[----:B------:R-:W-:Y:S04]  /*6d00*/  STS [R31+0x40], R104 ;  /* 0x000040681f007388 */ /* 0x000fe80000000800 */
[----:B------:R-:W-:Y:S04]  /*6d10*/  STS [R32+0x840], R107 ;  /* 0x0008406b20007388 */ /* 0x000fe80000000800 */
[----:B------:R-:W-:Y:S04]  /*6d20*/  STS [R31+0x80], R96 ;  /* 0x000080601f007388 */ /* 0x000fe80000000800 */
[----:B------:R-:W-:Y:S04]  /*6d30*/  STS [R32+0x880], R99 ;  /* 0x0008806320007388 */ /* 0x000fe80000000800 */
[----:B------:R-:W-:Y:S04]  /*6d40*/  STS [R31+0xc0], R92 ;  /* 0x0000c05c1f007388 */ /* 0x000fe80000000800 */
[----:B------:R-:W-:Y:S04]  /*6d50*/  STS [R32+0x8c0], R95 ;  /* 0x0008c05f20007388 */ /* 0x000fe80000000800 */
[----:B------:R-:W-:Y:S06]  /*6d60*/  BAR.SYNC.DEFER_BLOCKING 0x0 ;  /* 0x0000000000007b1d */ /* 0x000fec0000010000 */
[----:B------:R-:W1:Y:S04]  /*6d70*/  LDS.128 R20, [R33] ;  /* 0x0000000021147984 */ /* 0x000e680000000c00 */
[----:B------:R-:W1:Y:S04]  /*6d80*/  LDS.128 R24, [R34+0x800] ;  /* 0x0008000022187984 */ /* 0x000e680000000c00 */
[----:B------:R-:W-:Y:S06]  /*6d90*/  BAR.SYNC.DEFER_BLOCKING 0x0 ;  /* 0x0000000000007b1d */ /* 0x000fec0000010000 */
[----:B------:R-:W-:Y:S04]  /*6da0*/  STS [R31], R48 ;  /* 0x000000301f007388 */ /* 0x000fe80000000800 */
[----:B------:R-:W-:Y:S04]  /*6db0*/  STS [R32+0x800], R51 ;  /* 0x0008003320007388 */ /* 0x000fe80000000800 */
[----:B------:R1:W-:Y:S04]  /*6dc0*/  STS [R31+0x40], R28 ;  /* 0x0000401c1f007388 */ /* 0x0003e80000000800 */
[----:B------:R2:W-:Y:S04]  /*6dd0*/  STS [R32+0x840], R29 ;  /* 0x0008401d20007388 */ /* 0x0005e80000000800 */
[----:B------:R-:W-:Y:S01]  /*6de0*/  STS [R31+0x80], R68 ;  /* 0x000080441f007388 */ /* 0x000fe20000000800 */
[----:B-1----:R-:W-:-:S03]  /*6df0*/  LOP3.LUT R28, R2, 0x18, RZ, 0xfc, !PT ;  /* 0x00000018021c7812 */ /* 0x002fc600078efcff */
[----:B------:R-:W-:Y:S01]  /*6e00*/  STS [R32+0x880], R71 ;  /* 0x0008804720007388 */ /* 0x000fe20000000800 */
[----:B--2---:R-:W-:-:S03]  /*6e10*/  LOP3.LUT R29, R2, 0x10, RZ, 0xfc, !PT ;  /* 0x00000010021d7812 */ /* 0x004fc600078efcff */
[----:B------:R1:W-:Y:S01]  /*6e20*/  STS [R31+0xc0], R36 ;  /* 0x0000c0241f007388 */ /* 0x0003e20000000800 */
[----:B------:R-:W-:Y:S02]  /*6e30*/  ISETP.LT.AND P4, PT, R28, 0x4d, !P0 ;  /* 0x0000004d1c00780c */ /* 0x000fe40004781270 */
[----:B------:R-:W-:Y:S01]  /*6e40*/  ISETP.LT.AND P5, PT, R29, 0x4d, !P0 ;  /* 0x0000004d1d00780c */ /* 0x000fe200047a1270 */
[----:B------:R2:W-:Y:S01]  /*6e50*/  STS [R32+0x8c0], R37 ;  /* 0x0008c02520007388 */ /* 0x0005e20000000800 */
[----:B------:R-:W-:-:S03]  /*6e60*/  IMAD.WIDE R28, R35, R0, c[0x0][0x170] ;  /* 0x00005c00231c7625 */ /* 0x000fc600078e0200 */
[----:B------:R-:W-:Y:S01]  /*6e70*/  BAR.SYNC.DEFER_BLOCKING 0x0 ;  /* 0x0000000000007b1d */ /* 0x000fe20000010000 */
[C---:B-1----:R-:W-:Y:S02]  /*6e80*/  LOP3.LUT R31, R2.reuse, 0x30, RZ, 0xfc, !PT ;  /* 0x00000030021f7812 */ /* 0x042fe400078efcff */
[----:B--2---:R-:W-:Y:S01]  /*6e90*/  LOP3.LUT R32, R2, 0x28, RZ, 0xfc, !PT ;  /* 0x0000002802207812 */ /* 0x004fe200078efcff */
[----:B------:R-:W-:Y:S01]  /*6ea0*/  IMAD.WIDE R2, R3, R0, c[0x0][0x170] ;  /* 0x00005c0003027625 */ /* 0x000fe200078e0200 */
[----:B------:R-:W-:Y:S02]  /*6eb0*/  IADD3 R37, R35, 0x6000, RZ ;  /* 0x0000600023257810 */ /* 0x000fe40007ffe0ff */
[----:B------:R-:W-:Y:S01]  /*6ec0*/  ISETP.LT.AND P2, PT, R32, 0x4d, !P0 ;  /* 0x0000004d2000780c */ /* 0x000fe20004741270 */
[----:B------:R1:W2:Y:S04]  /*6ed0*/  LDS.128 R44, [R33] ;  /* 0x00000000212c7984 */ /* 0x0002a80000000c00 */
[----:B------:R4:W-:Y:S01]  /*6ee0*/  @P1 STG.E.128 [R28.64], R12 ;  /* 0x0000000c1c001986 */ /* 0x0009e2000c101d04 */
[----:B------:R-:W-:-:S02]  /*6ef0*/  ISETP.LT.AND P1, PT, R31, 0x4d, !P0 ;  /* 0x0000004d1f00780c */ /* 0x000fc40004721270 */
[C---:B------:R-:W-:Y:S01]  /*6f00*/  IADD3 R31, R35.reuse, 0x3000, RZ ;  /* 0x00003000231f7810 */ /* 0x040fe20007ffe0ff */
[----:B------:R2:W-:Y:S01]  /*6f10*/  @P6 STG.E.128 [R2.64], R16 ;  /* 0x0000001002006986 */ /* 0x0005e2000c101d04 */
[----:B-1----:R-:W-:Y:S02]  /*6f20*/  IADD3 R33, R35, 0x4800, RZ ;  /* 0x0000480023217810 */ /* 0x002fe40007ffe0ff */
[----:B------:R-:W-:Y:S01]  /*6f30*/  ISETP.LT.AND P0, PT, R30, 0x4d, !P0 ;  /* 0x0000004d1e00780c */ /* 0x000fe20004701270 */
[----:B------:R-:W-:-:S04]  /*6f40*/  IMAD.WIDE R30, R31, R0, c[0x0][0x170] ;  /* 0x00005c001f1e7625 */ /* 0x000fc800078e0200 */
[-C--:B------:R-:W-:Y:S01]  /*6f50*/  IMAD.WIDE R32, R33, R0.reuse, c[0x0][0x170] ;  /* 0x00005c0021207625 */ /* 0x080fe200078e0200 */
[----:B---3--:R1:W-:Y:S04]  /*6f60*/  @P5 STG.E.128 [R30.64], R4 ;  /* 0x000000041e005986 */ /* 0x0083e8000c101d04 */
[----:B----4-:R1:W-:Y:S01]  /*6f70*/  @P4 STG.E.128 [R32.64], R8 ;  /* 0x0000000820004986 */ /* 0x0103e2000c101d04 */
[----:B------:R-:W-:-:S04]  /*6f80*/  IMAD.WIDE R12, R37, R0, c[0x0][0x170] ;  /* 0x00005c00250c7625 */ /* 0x000fc800078e0200 */
[-C--:B------:R-:W-:Y:S01]  /*6f90*/  IMAD.WIDE R14, R39, R0.reuse, c[0x0][0x170] ;  /* 0x00005c00270e7625 */ /* 0x080fe200078e0200 */
[----:B------:R1:W-:Y:S03]  /*6fa0*/  @P3 STG.E.128 [R12.64], R20 ;  /* 0x000000140c003986 */ /* 0x0003e6000c101d04 */
[----:B------:R-:W-:Y:S01]  /*6fb0*/  IMAD.WIDE R28, R41, R0, c[0x0][0x170] ;  /* 0x00005c00291c7625 */ /* 0x000fe200078e0200 */
[----:B------:R1:W-:Y:S04]  /*6fc0*/  @P2 STG.E.128 [R14.64], R24 ;  /* 0x000000180e002986 */ /* 0x0003e8000c101d04 */
[----:B--2---:R1:W-:Y:S01]  /*6fd0*/  @P1 STG.E.128 [R28.64], R44 ;  /* 0x0000002c1c001986 */ /* 0x0043e2000c101d04 */
[----:B------:R-:W-:Y:S05]  /*6fe0*/  @!P0 EXIT ;  /* 0x000000000000894d */ /* 0x000fea0003800000 */
[----:B-1----:R-:W1:Y:S01]  /*6ff0*/  LDS.128 R4, [R34+0x800] ;  /* 0x0008000022047984 */ /* 0x002e620000000c00 */
[----:B------:R-:W-:-:S05]  /*7000*/  IADD3 R3, R35, 0xa800, RZ ;  /* 0x0000a80023037810 */ /* 0x000fca0007ffe0ff */
[----:B------:R-:W-:-:S05]  /*7010*/  IMAD.WIDE R2, R3, R0, c[0x0][0x170] ;  /* 0x00005c0003027625 */ /* 0x000fca00078e0200 */
[----:B-1----:R-:W-:Y:S01]  /*7020*/  STG.E.128 [R2.64], R4 ;  /* 0x0000000402007986 */ /* 0x002fe2000c101d04 */
[----:B------:R-:W-:Y:S05]  /*7030*/  EXIT ;  /* 0x000000000000794d */ /* 0x000fea0003800000 */
.L_x_0:
[----:B------:R-:W-:-:S00]  /*7040*/  BRA `(.L_x_0) ;  /* 0xfffffff000007947 */ /* 0x000fc0000383ffff */
[----:B------:R-:W-:-:S00]  /*7050*/  NOP ;  /* 0x0000000000007918 */ /* 0x000fc00000000000 */
        /* <DEDUP_REMOVED lines=10> */
.L_x_1:


//--------------------- .nv.shared.triton_mm      --------------------------
	.section	.nv.shared.triton_mm,"aw",@nobits
	.sectionflags	@""
	.align	16
